	.target	sm_90a

	.elftype	@"ET_EXEC"


//--------------------- .note.nv.tkinfo           --------------------------
	.section	.note.nv.tkinfo,"",@"SHT_NOTE"
	.sectionflags	@"SHF_NOTE_NV_TKINFO"
	.tkinfo
        /*0018*/ 	.word	0x00000002
        /*0030*/ 	.string	""
        /*0030*/ 	.string	"ptxas"
        /*0030*/ 	.string	"Cuda compilation tools, release 13.0, V13.0.88"
        /*0030*/ 	.string	"Build cuda_13.0.r13.0/compiler.36424714_0"
        /*0030*/ 	.string	"-arch sm_90a -m 64 "



//--------------------- .note.nv.cuinfo           --------------------------
	.section	.note.nv.cuinfo,"",@"SHT_NOTE"
	.sectionflags	@"SHF_NOTE_NV_CUINFO"
        /*0018*/ 	.short	0x0002
        /*001a*/ 	.short	0x005a
        /*001c*/ 	.short	0x0082
	.zero		2


//--------------------- .nv.info                  --------------------------
	.section	.nv.info,"",@"SHT_CUDA_INFO"
	.align	4


	//----- nvinfo : EIATTR_REGCOUNT
	.align		4
        /*0000*/ 	.byte	0x04, 0x2f
        /*0002*/ 	.short	(.L_15 - .L_14)
	.align		4
.L_14:
        /*0004*/ 	.word	index@(_ZN7cutlass13device_kernelINS_4gemm6kernel13GemmUniversalIN4cute5tupleIJiiiiEEENS1_10collective13CollectiveMmaINS1_34MainloopSm90TmaGmmaWarpSpecializedILi26ENS5_IJNS4_1CILi2EEENSA_ILi1EEESC_EEENS1_35KernelTmaWarpSpecializedCooperativeEEENS5_IJNSA_ILi256EEENSA_ILi16EEESH_EEENS_10bfloat16_tENS5_IJlSC_lEEESJ_SK_NS4_8TiledMMAINS4_8MMA_AtomIJNS4_4SM904GMMA27MMA_64x16x16_F32BF16BF16_SSILNSO_5MajorE0ELSQ_0ELNSO_7ScaleInE1ELSR_1EEEEEENS4_6LayoutISD_NS5_IJSC_NSA_ILi0EEESV_EEEEENS5_IJNS4_10UnderscoreESY_SY_EEEEENS4_13SM90_TMA_LOADENS4_14ComposedLayoutINS4_7SwizzleILi1ELi4ELi3EEENS4_18smem_ptr_flag_bitsILi16EEENSU_INS5_IJNSA_ILi8EEESH_EEENS5_IJSH_SC_EEEEEEEvNS4_8identityENS4_23SM90_TMA_LOAD_MULTICASTES1B_vS1C_EENS_8epilogue10collective6detail29Sm90TmaWarpSpecializedAdapterINS1G_15DefaultEpilogueISJ_SK_SK_NS1F_6thread17LinearCombinationISJ_Li1EffLNS1K_9ScaleType4KindE0ELNS_15FloatRoundStyleE2ESJ_EENS1_15EpilogueDefaultEEEEEvvEEEEvNT_6ParamsE)
        /*0008*/ 	.word	0x000000a8


	//----- nvinfo : EIATTR_FRAME_SIZE
	.align		4
.L_15:
        /*000c*/ 	.byte	0x04, 0x11
        /*000e*/ 	.short	(.L_17 - .L_16)
	.align		4
.L_16:
        /*0010*/ 	.word	index@(_ZN7cutlass13device_kernelINS_4gemm6kernel13GemmUniversalIN4cute5tupleIJiiiiEEENS1_10collective13CollectiveMmaINS1_34MainloopSm90TmaGmmaWarpSpecializedILi26ENS5_IJNS4_1CILi2EEENSA_ILi1EEESC_EEENS1_35KernelTmaWarpSpecializedCooperativeEEENS5_IJNSA_ILi256EEENSA_ILi16EEESH_EEENS_10bfloat16_tENS5_IJlSC_lEEESJ_SK_NS4_8TiledMMAINS4_8MMA_AtomIJNS4_4SM904GMMA27MMA_64x16x16_F32BF16BF16_SSILNSO_5MajorE0ELSQ_0ELNSO_7ScaleInE1ELSR_1EEEEEENS4_6LayoutISD_NS5_IJSC_NSA_ILi0EEESV_EEEEENS5_IJNS4_10UnderscoreESY_SY_EEEEENS4_13SM90_TMA_LOADENS4_14ComposedLayoutINS4_7SwizzleILi1ELi4ELi3EEENS4_18smem_ptr_flag_bitsILi16EEENSU_INS5_IJNSA_ILi8EEESH_EEENS5_IJSH_SC_EEEEEEEvNS4_8identityENS4_23SM90_TMA_LOAD_MULTICASTES1B_vS1C_EENS_8epilogue10collective6detail29Sm90TmaWarpSpecializedAdapterINS1G_15DefaultEpilogueISJ_SK_SK_NS1F_6thread17LinearCombinationISJ_Li1EffLNS1K_9ScaleType4KindE0ELNS_15FloatRoundStyleE2ESJ_EENS1_15EpilogueDefaultEEEEEvvEEEEvNT_6ParamsE)
        /*0014*/ 	.word	0x00000000


	//----- nvinfo : EIATTR_MIN_STACK_SIZE
	.align		4
.L_17:
        /*0018*/ 	.byte	0x04, 0x12
        /*001a*/ 	.short	(.L_19 - .L_18)
	.align		4
.L_18:
        /*001c*/ 	.word	index@(_ZN7cutlass13device_kernelINS_4gemm6kernel13GemmUniversalIN4cute5tupleIJiiiiEEENS1_10collective13CollectiveMmaINS1_34MainloopSm90TmaGmmaWarpSpecializedILi26ENS5_IJNS4_1CILi2EEENSA_ILi1EEESC_EEENS1_35KernelTmaWarpSpecializedCooperativeEEENS5_IJNSA_ILi256EEENSA_ILi16EEESH_EEENS_10bfloat16_tENS5_IJlSC_lEEESJ_SK_NS4_8TiledMMAINS4_8MMA_AtomIJNS4_4SM904GMMA27MMA_64x16x16_F32BF16BF16_SSILNSO_5MajorE0ELSQ_0ELNSO_7ScaleInE1ELSR_1EEEEEENS4_6LayoutISD_NS5_IJSC_NSA_ILi0EEESV_EEEEENS5_IJNS4_10UnderscoreESY_SY_EEEEENS4_13SM90_TMA_LOADENS4_14ComposedLayoutINS4_7SwizzleILi1ELi4ELi3EEENS4_18smem_ptr_flag_bitsILi16EEENSU_INS5_IJNSA_ILi8EEESH_EEENS5_IJSH_SC_EEEEEEEvNS4_8identityENS4_23SM90_TMA_LOAD_MULTICASTES1B_vS1C_EENS_8epilogue10collective6detail29Sm90TmaWarpSpecializedAdapterINS1G_15DefaultEpilogueISJ_SK_SK_NS1F_6thread17LinearCombinationISJ_Li1EffLNS1K_9ScaleType4KindE0ELNS_15FloatRoundStyleE2ESJ_EENS1_15EpilogueDefaultEEEEEvvEEEEvNT_6ParamsE)
        /*0020*/ 	.word	0x00000000
.L_19:


//--------------------- .nv.compat                --------------------------
	.section	.nv.compat,"",@"SHT_CUDA_COMPAT_INFO"
	.align	4
        /*0000*/ 	.byte	0x02, 0x09, 0x01, 0x00, 0x02, 0x02, 0x04, 0x00, 0x02, 0x05, 0x05, 0x00, 0x03, 0x07, 0x01, 0x01
        /*0010*/ 	.byte	0x02, 0x03, 0x01, 0x00, 0x02, 0x06, 0x01, 0x00, 0x04, 0x0b, 0x08, 0x00, 0x00, 0x00, 0x00, 0x00
        /*0020*/ 	.byte	0x00, 0x00, 0x00, 0x00


//--------------------- .nv.info._ZN7cutlass13device_kernelINS_4gemm6kernel13GemmUniversalIN4cute5tupleIJiiiiEEENS1_10collective13CollectiveMmaINS1_34MainloopSm90TmaGmmaWarpSpecializedILi26ENS5_IJNS4_1CILi2EEENSA_ILi1EEESC_EEENS1_35KernelTmaWarpSpecializedCooperativeEEENS5_IJNSA_ILi256EEENSA_ILi16EEESH_EEENS_10bfloat16_tENS5_IJlSC_lEEESJ_SK_NS4_8TiledMMAINS4_8MMA_AtomIJNS4_4SM904GMMA27MMA_64x16x16_F32BF16BF16_SSILNSO_5MajorE0ELSQ_0ELNSO_7ScaleInE1ELSR_1EEEEEENS4_6LayoutISD_NS5_IJSC_NSA_ILi0EEESV_EEEEENS5_IJNS4_10UnderscoreESY_SY_EEEEENS4_13SM90_TMA_LOADENS4_14ComposedLayoutINS4_7SwizzleILi1ELi4ELi3EEENS4_18smem_ptr_flag_bitsILi16EEENSU_INS5_IJNSA_ILi8EEESH_EEENS5_IJSH_SC_EEEEEEEvNS4_8identityENS4_23SM90_TMA_LOAD_MULTICASTES1B_vS1C_EENS_8epilogue10collective6detail29Sm90TmaWarpSpecializedAdapterINS1G_15DefaultEpilogueISJ_SK_SK_NS1F_6thread17LinearCombinationISJ_Li1EffLNS1K_9ScaleType4KindE0ELNS_15FloatRoundStyleE2ESJ_EENS1_15EpilogueDefaultEEEEEvvEEEEvNT_6ParamsE --------------------------
	.section	.nv.info._ZN7cutlass13device_kernelINS_4gemm6kernel13GemmUniversalIN4cute5tupleIJiiiiEEENS1_10collective13CollectiveMmaINS1_34MainloopSm90TmaGmmaWarpSpecializedILi26ENS5_IJNS4_1CILi2EEENSA_ILi1EEESC_EEENS1_35KernelTmaWarpSpecializedCooperativeEEENS5_IJNSA_ILi256EEENSA_ILi16EEESH_EEENS_10bfloat16_tENS5_IJlSC_lEEESJ_SK_NS4_8TiledMMAINS4_8MMA_AtomIJNS4_4SM904GMMA27MMA_64x16x16_F32BF16BF16_SSILNSO_5MajorE0ELSQ_0ELNSO_7ScaleInE1ELSR_1EEEEEENS4_6LayoutISD_NS5_IJSC_NSA_ILi0EEESV_EEEEENS5_IJNS4_10UnderscoreESY_SY_EEEEENS4_13SM90_TMA_LOADENS4_14ComposedLayoutINS4_7SwizzleILi1ELi4ELi3EEENS4_18smem_ptr_flag_bitsILi16EEENSU_INS5_IJNSA_ILi8EEESH_EEENS5_IJSH_SC_EEEEEEEvNS4_8identityENS4_23SM90_TMA_LOAD_MULTICASTES1B_vS1C_EENS_8epilogue10collective6detail29Sm90TmaWarpSpecializedAdapterINS1G_15DefaultEpilogueISJ_SK_SK_NS1F_6thread17LinearCombinationISJ_Li1EffLNS1K_9ScaleType4KindE0ELNS_15FloatRoundStyleE2ESJ_EENS1_15EpilogueDefaultEEEEEvvEEEEvNT_6ParamsE,"",@"SHT_CUDA_INFO"
	.sectionflags	@""
	.align	4


	//----- nvinfo : EIATTR_CUDA_API_VERSION
	.align		4
        /*0000*/ 	.byte	0x04, 0x37
        /*0002*/ 	.short	(.L_21 - .L_20)
.L_20:
        /*0004*/ 	.word	0x00000082


	//----- nvinfo : EIATTR_KPARAM_INFO
	.align		4
.L_21:
        /*0008*/ 	.byte	0x04, 0x17
        /*000a*/ 	.short	(.L_23 - .L_22)
.L_22:
        /*000c*/ 	.word	0x00000000
        /*0010*/ 	.short	0x0000
        /*0012*/ 	.short	0x0070
        /*0014*/ 	.byte	0x00, 0xf0, 0x01, 0x10


	//----- nvinfo : EIATTR_SPARSE_MMA_MASK
	.align		4
.L_23:
        /*0018*/ 	.byte	0x03, 0x50
        /*001a*/ 	.short	0x0000


	//----- nvinfo : EIATTR_MAXREG_COUNT
	.align		4
        /*001c*/ 	.byte	0x03, 0x1b
        /*001e*/ 	.short	0x00a8


	//----- nvinfo : EIATTR_NUM_BARRIERS
	.align		4
        /*0020*/ 	.byte	0x02, 0x4c
        /*0022*/ 	.byte	0x01
	.zero		1


	//----- nvinfo : EIATTR_EXTERNS
	.align		4
        /*0024*/ 	.byte	0x04, 0x0f
        /*0026*/ 	.short	(.L_25 - .L_24)


	//   ....[0]....
	.align		4
.L_24:
        /*0028*/ 	.word	index@(__assertfail)


	//----- nvinfo : EIATTR_MERCURY_ISA_VERSION
	.align		4
.L_25:
        /*002c*/ 	.byte	0x03, 0x5f
        /*002e*/ 	.short	0x0101


	//----- nvinfo : EIATTR_INT_WARP_WIDE_INSTR_OFFSETS
	.align		4
        /*0030*/ 	.byte	0x04, 0x31
        /*0032*/ 	.short	(.L_27 - .L_26)


	//   ....[0]....
.L_26:
        /*0034*/ 	.word	0x00000770


	//   ....[1]....
        /*0038*/ 	.word	0x00000790


	//   ....[2]....
        /*003c*/ 	.word	0x00000950


	//----- nvinfo : EIATTR_COOP_GROUP_MASK_REGIDS
	.align		4
.L_27:
        /*0040*/ 	.byte	0x04, 0x29
        /*0042*/ 	.short	(.L_29 - .L_28)


	//   ....[0]....
.L_28:
        /*0044*/ 	.word	0xffffffff


	//   ....[1]....
        /*0048*/ 	.word	0xffffffff


	//   ....[2]....
        /*004c*/ 	.word	0xffffffff


	//   ....[3]....
        /*0050*/ 	.word	0xffffffff


	//   ....[4]....
        /*0054*/ 	.word	0xffffffff


	//   ....[5]....
        /*0058*/ 	.word	0xffffffff


	//----- nvinfo : EIATTR_COOP_GROUP_INSTR_OFFSETS
	.align		4
.L_29:
        /*005c*/ 	.byte	0x04, 0x28
        /*005e*/ 	.short	(.L_31 - .L_30)


	//   ....[0]....
.L_30:
        /*0060*/ 	.word	0x00000060


	//   ....[1]....
        /*0064*/ 	.word	0x00000070


	//   ....[2]....
        /*0068*/ 	.word	0x00000130


	//   ....[3]....
        /*006c*/ 	.word	0x000005c0


	//   ....[4]....
        /*0070*/ 	.word	0x00000af0


	//   ....[5]....
        /*0074*/ 	.word	0x000016f0


	//----- nvinfo : EIATTR_REG_RECONFIG
	.align		4
.L_31:
        /*0078*/ 	.byte	0x01, 0x54
	.zero		2


	//----- nvinfo : EIATTR_SYSCALL_OFFSETS
	.align		4
        /*007c*/ 	.byte	0x04, 0x46
        /*007e*/ 	.short	(.L_33 - .L_32)


	//   ....[0]....
.L_32:
        /*0080*/ 	.word	0x000018e0


	//----- nvinfo : EIATTR_MBARRIER_INSTR_OFFSETS
	.align		4
.L_33:
        /*0084*/ 	.byte	0x04, 0x39
        /*0086*/ 	.short	(.L_35 - .L_34)


	//   ....[0]....
.L_34:
        /*0088*/ 	.word	0x00000250
        /*008c*/ 	.word	0x000000ff
        /*0090*/ 	.word	0x00000000
        /*0094*/ 	.short	0x0100
        /*0096*/ 	.byte	0x08
	.zero		1


	//   ....[1]....
        /*0098*/ 	.word	0x00000260
        /*009c*/ 	.word	0x000000ff
        /*00a0*/ 	.word	0x000000d0
        /*00a4*/ 	.short	0x0100
        /*00a6*/ 	.byte	0x08
	.zero		1


	//   ....[2]....
        /*00a8*/ 	.word	0x00000270
        /*00ac*/ 	.word	0x000000ff
        /*00b0*/ 	.word	0x00000008
        /*00b4*/ 	.short	0x0100
        /*00b6*/ 	.byte	0x08
	.zero		1


	//   ....[3]....
        /*00b8*/ 	.word	0x00000280
        /*00bc*/ 	.word	0x000000ff
        /*00c0*/ 	.word	0x000000d8
        /*00c4*/ 	.short	0x0100
        /*00c6*/ 	.byte	0x08
	.zero		1


	//   ....[4]....
        /*00c8*/ 	.word	0x00000290
        /*00cc*/ 	.word	0x000000ff
        /*00d0*/ 	.word	0x00000010
        /*00d4*/ 	.short	0x0100
        /*00d6*/ 	.byte	0x08
	.zero		1


	//   ....[5]....
        /*00d8*/ 	.word	0x000002a0
        /*00dc*/ 	.word	0x000000ff
        /*00e0*/ 	.word	0x000000e0
        /*00e4*/ 	.short	0x0100
        /*00e6*/ 	.byte	0x08
	.zero		1


	//   ....[6]....
        /*00e8*/ 	.word	0x000002b0
        /*00ec*/ 	.word	0x000000ff
        /*00f0*/ 	.word	0x00000018
        /*00f4*/ 	.short	0x0100
        /*00f6*/ 	.byte	0x08
	.zero		1


	//   ....[7]....
        /*00f8*/ 	.word	0x000002c0
        /*00fc*/ 	.word	0x000000ff
        /*0100*/ 	.word	0x000000e8
        /*0104*/ 	.short	0x0100
        /*0106*/ 	.byte	0x08
	.zero		1


	//   ....[8]....
        /*0108*/ 	.word	0x000002d0
        /*010c*/ 	.word	0x000000ff
        /*0110*/ 	.word	0x00000020
        /*0114*/ 	.short	0x0100
        /*0116*/ 	.byte	0x08
	.zero		1


	//   ....[9]....
        /*0118*/ 	.word	0x000002e0
        /*011c*/ 	.word	0x000000ff
        /*0120*/ 	.word	0x000000f0
        /*0124*/ 	.short	0x0100
        /*0126*/ 	.byte	0x08
	.zero		1


	//   ....[10]....
        /*0128*/ 	.word	0x000002f0
        /*012c*/ 	.word	0x000000ff
        /*0130*/ 	.word	0x00000028
        /*0134*/ 	.short	0x0100
        /*0136*/ 	.byte	0x08
	.zero		1


	//   ....[11]....
        /*0138*/ 	.word	0x00000300
        /*013c*/ 	.word	0x000000ff
        /*0140*/ 	.word	0x000000f8
        /*0144*/ 	.short	0x0100
        /*0146*/ 	.byte	0x08
	.zero		1


	//   ....[12]....
        /*0148*/ 	.word	0x00000310
        /*014c*/ 	.word	0x000000ff
        /*0150*/ 	.word	0x00000030
        /*0154*/ 	.short	0x0100
        /*0156*/ 	.byte	0x08
	.zero		1


	//   ....[13]....
        /*0158*/ 	.word	0x00000320
        /*015c*/ 	.word	0x000000ff
        /*0160*/ 	.word	0x00000100
        /*0164*/ 	.short	0x0100
        /*0166*/ 	.byte	0x08
	.zero		1


	//   ....[14]....
        /*0168*/ 	.word	0x00000330
        /*016c*/ 	.word	0x000000ff
        /*0170*/ 	.word	0x00000038
        /*0174*/ 	.short	0x0100
        /*0176*/ 	.byte	0x08
	.zero		1


	//   ....[15]....
        /*0178*/ 	.word	0x00000340
        /*017c*/ 	.word	0x000000ff
        /*0180*/ 	.word	0x00000108
        /*0184*/ 	.short	0x0100
        /*0186*/ 	.byte	0x08
	.zero		1


	//   ....[16]....
        /*0188*/ 	.word	0x00000350
        /*018c*/ 	.word	0x000000ff
        /*0190*/ 	.word	0x00000040
        /*0194*/ 	.short	0x0100
        /*0196*/ 	.byte	0x08
	.zero		1


	//   ....[17]....
        /*0198*/ 	.word	0x00000360
        /*019c*/ 	.word	0x000000ff
        /*01a0*/ 	.word	0x00000110
        /*01a4*/ 	.short	0x0100
        /*01a6*/ 	.byte	0x08
	.zero		1


	//   ....[18]....
        /*01a8*/ 	.word	0x00000370
        /*01ac*/ 	.word	0x000000ff
        /*01b0*/ 	.word	0x00000048
        /*01b4*/ 	.short	0x0100
        /*01b6*/ 	.byte	0x08
	.zero		1


	//   ....[19]....
        /*01b8*/ 	.word	0x00000380
        /*01bc*/ 	.word	0x000000ff
        /*01c0*/ 	.word	0x00000118
        /*01c4*/ 	.short	0x0100
        /*01c6*/ 	.byte	0x08
	.zero		1


	//   ....[20]....
        /*01c8*/ 	.word	0x00000390
        /*01cc*/ 	.word	0x000000ff
        /*01d0*/ 	.word	0x00000050
        /*01d4*/ 	.short	0x0100
        /*01d6*/ 	.byte	0x08
	.zero		1


	//   ....[21]....
        /*01d8*/ 	.word	0x000003a0
        /*01dc*/ 	.word	0x000000ff
        /*01e0*/ 	.word	0x00000120
        /*01e4*/ 	.short	0x0100
        /*01e6*/ 	.byte	0x08
	.zero		1


	//   ....[22]....
        /*01e8*/ 	.word	0x000003b0
        /*01ec*/ 	.word	0x000000ff
        /*01f0*/ 	.word	0x00000058
        /*01f4*/ 	.short	0x0100
        /*01f6*/ 	.byte	0x08
	.zero		1


	//   ....[23]....
        /*01f8*/ 	.word	0x000003c0
        /*01fc*/ 	.word	0x000000ff
        /*0200*/ 	.word	0x00000128
        /*0204*/ 	.short	0x0100
        /*0206*/ 	.byte	0x08
	.zero		1


	//   ....[24]....
        /*0208*/ 	.word	0x000003d0
        /*020c*/ 	.word	0x000000ff
        /*0210*/ 	.word	0x00000060
        /*0214*/ 	.short	0x0100
        /*0216*/ 	.byte	0x08
	.zero		1


	//   ....[25]....
        /*0218*/ 	.word	0x000003e0
        /*021c*/ 	.word	0x000000ff
        /*0220*/ 	.word	0x00000130
        /*0224*/ 	.short	0x0100
        /*0226*/ 	.byte	0x08
	.zero		1


	//   ....[26]....
        /*0228*/ 	.word	0x000003f0
        /*022c*/ 	.word	0x000000ff
        /*0230*/ 	.word	0x00000068
        /*0234*/ 	.short	0x0100
        /*0236*/ 	.byte	0x08
	.zero		1


	//   ....[27]....
        /*0238*/ 	.word	0x00000400
        /*023c*/ 	.word	0x000000ff
        /*0240*/ 	.word	0x00000138
        /*0244*/ 	.short	0x0100
        /*0246*/ 	.byte	0x08
	.zero		1


	//   ....[28]....
        /*0248*/ 	.word	0x00000410
        /*024c*/ 	.word	0x000000ff
        /*0250*/ 	.word	0x00000070
        /*0254*/ 	.short	0x0100
        /*0256*/ 	.byte	0x08
	.zero		1


	//   ....[29]....
        /*0258*/ 	.word	0x00000420
        /*025c*/ 	.word	0x000000ff
        /*0260*/ 	.word	0x00000140
        /*0264*/ 	.short	0x0100
        /*0266*/ 	.byte	0x08
	.zero		1


	//   ....[30]....
        /*0268*/ 	.word	0x00000430
        /*026c*/ 	.word	0x000000ff
        /*0270*/ 	.word	0x00000078
        /*0274*/ 	.short	0x0100
        /*0276*/ 	.byte	0x08
	.zero		1


	//   ....[31]....
        /*0278*/ 	.word	0x00000440
        /*027c*/ 	.word	0x000000ff
        /*0280*/ 	.word	0x00000148
        /*0284*/ 	.short	0x0100
        /*0286*/ 	.byte	0x08
	.zero		1


	//   ....[32]....
        /*0288*/ 	.word	0x00000450
        /*028c*/ 	.word	0x000000ff
        /*0290*/ 	.word	0x00000080
        /*0294*/ 	.short	0x0100
        /*0296*/ 	.byte	0x08
	.zero		1


	//   ....[33]....
        /*0298*/ 	.word	0x00000460
        /*029c*/ 	.word	0x000000ff
        /*02a0*/ 	.word	0x00000150
        /*02a4*/ 	.short	0x0100
        /*02a6*/ 	.byte	0x08
	.zero		1


	//   ....[34]....
        /*02a8*/ 	.word	0x00000470
        /*02ac*/ 	.word	0x000000ff
        /*02b0*/ 	.word	0x00000088
        /*02b4*/ 	.short	0x0100
        /*02b6*/ 	.byte	0x08
	.zero		1


	//   ....[35]....
        /*02b8*/ 	.word	0x00000480
        /*02bc*/ 	.word	0x000000ff
        /*02c0*/ 	.word	0x00000158
        /*02c4*/ 	.short	0x0100
        /*02c6*/ 	.byte	0x08
	.zero		1


	//   ....[36]....
        /*02c8*/ 	.word	0x00000490
        /*02cc*/ 	.word	0x000000ff
        /*02d0*/ 	.word	0x00000090
        /*02d4*/ 	.short	0x0100
        /*02d6*/ 	.byte	0x08
	.zero		1


	//   ....[37]....
        /*02d8*/ 	.word	0x000004a0
        /*02dc*/ 	.word	0x000000ff
        /*02e0*/ 	.word	0x00000160
        /*02e4*/ 	.short	0x0100
        /*02e6*/ 	.byte	0x08
	.zero		1


	//   ....[38]....
        /*02e8*/ 	.word	0x000004b0
        /*02ec*/ 	.word	0x000000ff
        /*02f0*/ 	.word	0x00000098
        /*02f4*/ 	.short	0x0100
        /*02f6*/ 	.byte	0x08
	.zero		1


	//   ....[39]....
        /*02f8*/ 	.word	0x000004c0
        /*02fc*/ 	.word	0x000000ff
        /*0300*/ 	.word	0x00000168
        /*0304*/ 	.short	0x0100
        /*0306*/ 	.byte	0x08
	.zero		1


	//   ....[40]....
        /*0308*/ 	.word	0x000004d0
        /*030c*/ 	.word	0x000000ff
        /*0310*/ 	.word	0x000000a0
        /*0314*/ 	.short	0x0100
        /*0316*/ 	.byte	0x08
	.zero		1


	//   ....[41]....
        /*0318*/ 	.word	0x000004e0
        /*031c*/ 	.word	0x000000ff
        /*0320*/ 	.word	0x00000170
        /*0324*/ 	.short	0x0100
        /*0326*/ 	.byte	0x08
	.zero		1


	//   ....[42]....
        /*0328*/ 	.word	0x000004f0
        /*032c*/ 	.word	0x000000ff
        /*0330*/ 	.word	0x000000a8
        /*0334*/ 	.short	0x0100
        /*0336*/ 	.byte	0x08
	.zero		1


	//   ....[43]....
        /*0338*/ 	.word	0x00000500
        /*033c*/ 	.word	0x000000ff
        /*0340*/ 	.word	0x00000178
        /*0344*/ 	.short	0x0100
        /*0346*/ 	.byte	0x08
	.zero		1


	//   ....[44]....
        /*0348*/ 	.word	0x00000510
        /*034c*/ 	.word	0x000000ff
        /*0350*/ 	.word	0x000000b0
        /*0354*/ 	.short	0x0100
        /*0356*/ 	.byte	0x08
	.zero		1


	//   ....[45]....
        /*0358*/ 	.word	0x00000520
        /*035c*/ 	.word	0x000000ff
        /*0360*/ 	.word	0x00000180
        /*0364*/ 	.short	0x0100
        /*0366*/ 	.byte	0x08
	.zero		1


	//   ....[46]....
        /*0368*/ 	.word	0x00000530
        /*036c*/ 	.word	0x000000ff
        /*0370*/ 	.word	0x000000b8
        /*0374*/ 	.short	0x0100
        /*0376*/ 	.byte	0x08
	.zero		1


	//   ....[47]....
        /*0378*/ 	.word	0x00000540
        /*037c*/ 	.word	0x000000ff
        /*0380*/ 	.word	0x00000188
        /*0384*/ 	.short	0x0100
        /*0386*/ 	.byte	0x08
	.zero		1


	//   ....[48]....
        /*0388*/ 	.word	0x00000550
        /*038c*/ 	.word	0x000000ff
        /*0390*/ 	.word	0x000000c0
        /*0394*/ 	.short	0x0100
        /*0396*/ 	.byte	0x08
	.zero		1


	//   ....[49]....
        /*0398*/ 	.word	0x00000560
        /*039c*/ 	.word	0x000000ff
        /*03a0*/ 	.word	0x00000190
        /*03a4*/ 	.short	0x0100
        /*03a6*/ 	.byte	0x08
	.zero		1


	//   ....[50]....
        /*03a8*/ 	.word	0x00000570
        /*03ac*/ 	.word	0x000000ff
        /*03b0*/ 	.word	0x000000c8
        /*03b4*/ 	.short	0x0100
        /*03b6*/ 	.byte	0x08
	.zero		1


	//   ....[51]....
        /*03b8*/ 	.word	0x00000580
        /*03bc*/ 	.word	0x000000ff
        /*03c0*/ 	.word	0x00000198
        /*03c4*/ 	.short	0x0100
        /*03c6*/ 	.byte	0x08
	.zero		1


	//   ....[52]....
        /*03c8*/ 	.word	0x000009f0
        /*03cc*/ 	.word	0x000000ff
        /*03d0*/ 	.word	0x000001b0
        /*03d4*/ 	.short	0x0100
        /*03d6*/ 	.byte	0x06
	.zero		1


	//   ....[53]....
        /*03d8*/ 	.word	0x00000a80
        /*03dc*/ 	.word	0x000000ff
        /*03e0*/ 	.word	0x000001b8
        /*03e4*/ 	.short	0x0100
        /*03e6*/ 	.byte	0x06
	.zero		1


	//   ....[54]....
        /*03e8*/ 	.word	0x00001960
        /*03ec*/ 	.word	0x00000003
        /*03f0*/ 	.word	0x00000000
        /*03f4*/ 	.short	0x010a
        /*03f6*/ 	.byte	0x3f
	.zero		1


	//   ....[55]....
        /*03f8*/ 	.word	0x000019c0
        /*03fc*/ 	.word	0x00000003
        /*0400*/ 	.word	0x00000000
        /*0404*/ 	.short	0x010a
        /*0406*/ 	.byte	0x3f
	.zero		1


	//   ....[56]....
        /*0408*/ 	.word	0x00001c00
        /*040c*/ 	.word	0x000000ff
        /*0410*/ 	.word	0x00000000
        /*0414*/ 	.short	0x010a
        /*0416*/ 	.byte	0x04
	.zero		1


	//   ....[57]....
        /*0418*/ 	.word	0x00001c40
        /*041c*/ 	.word	0x000000ff
        /*0420*/ 	.word	0x00000000
        /*0424*/ 	.short	0x010a
        /*0426*/ 	.byte	0x04
	.zero		1


	//   ....[58]....
        /*0428*/ 	.word	0x00001d90
        /*042c*/ 	.word	0x00000005
        /*0430*/ 	.word	0x00000000
        /*0434*/ 	.short	0x0101
        /*0436*/ 	.byte	0x3f
	.zero		1


	//   ....[59]....
        /*0438*/ 	.word	0x00001fc0
        /*043c*/ 	.word	0x00000000
        /*0440*/ 	.word	0x00000000
        /*0444*/ 	.short	0x0101
        /*0446*/ 	.byte	0x3f
	.zero		1


	//   ....[60]....
        /*0448*/ 	.word	0x00004660
        /*044c*/ 	.word	0x00000018
        /*0450*/ 	.word	0x000000d0
        /*0454*/ 	.short	0x010a
        /*0456*/ 	.byte	0x3f
	.zero		1


	//   ....[61]....
        /*0458*/ 	.word	0x000049e0
        /*045c*/ 	.word	0x00000003
        /*0460*/ 	.word	0x000001b8
        /*0464*/ 	.short	0x0101
        /*0466*/ 	.byte	0x3f
	.zero		1


	//   ....[62]....
        /*0468*/ 	.word	0x00005140
        /*046c*/ 	.word	0x00000005
        /*0470*/ 	.word	0x00000000
        /*0474*/ 	.short	0x010a
        /*0476*/ 	.byte	0x3f
	.zero		1


	//   ....[63]....
        /*0478*/ 	.word	0x000051c0
        /*047c*/ 	.word	0x00000007
        /*0480*/ 	.word	0x00000000
        /*0484*/ 	.short	0x010a
        /*0486*/ 	.byte	0x3f
	.zero		1


	//   ....[64]....
        /*0488*/ 	.word	0x00005250
        /*048c*/ 	.word	0x00000006
        /*0490*/ 	.word	0x00000000
        /*0494*/ 	.short	0x010a
        /*0496*/ 	.byte	0x3f
	.zero		1


	//   ....[65]....
        /*0498*/ 	.word	0x000052e0
        /*049c*/ 	.word	0x00000009
        /*04a0*/ 	.word	0x00000000
        /*04a4*/ 	.short	0x010a
        /*04a6*/ 	.byte	0x3f
	.zero		1


	//   ....[66]....
        /*04a8*/ 	.word	0x00005370
        /*04ac*/ 	.word	0x00000006
        /*04b0*/ 	.word	0x00000000
        /*04b4*/ 	.short	0x010a
        /*04b6*/ 	.byte	0x3f
	.zero		1


	//   ....[67]....
        /*04b8*/ 	.word	0x00005400
        /*04bc*/ 	.word	0x00000009
        /*04c0*/ 	.word	0x00000000
        /*04c4*/ 	.short	0x010a
        /*04c6*/ 	.byte	0x3f
	.zero		1


	//   ....[68]....
        /*04c8*/ 	.word	0x00005490
        /*04cc*/ 	.word	0x00000006
        /*04d0*/ 	.word	0x00000000
        /*04d4*/ 	.short	0x010a
        /*04d6*/ 	.byte	0x3f
	.zero		1


	//   ....[69]....
        /*04d8*/ 	.word	0x00005520
        /*04dc*/ 	.word	0x00000009
        /*04e0*/ 	.word	0x00000000
        /*04e4*/ 	.short	0x010a
        /*04e6*/ 	.byte	0x3f
	.zero		1


	//   ....[70]....
        /*04e8*/ 	.word	0x000055b0
        /*04ec*/ 	.word	0x00000006
        /*04f0*/ 	.word	0x00000000
        /*04f4*/ 	.short	0x010a
        /*04f6*/ 	.byte	0x3f
	.zero		1


	//   ....[71]....
        /*04f8*/ 	.word	0x00005640
        /*04fc*/ 	.word	0x00000009
        /*0500*/ 	.word	0x00000000
        /*0504*/ 	.short	0x010a
        /*0506*/ 	.byte	0x3f
	.zero		1


	//   ....[72]....
        /*0508*/ 	.word	0x000056d0
        /*050c*/ 	.word	0x00000006
        /*0510*/ 	.word	0x00000000
        /*0514*/ 	.short	0x010a
        /*0516*/ 	.byte	0x3f
	.zero		1


	//   ....[73]....
        /*0518*/ 	.word	0x00005760
        /*051c*/ 	.word	0x00000009
        /*0520*/ 	.word	0x00000000
        /*0524*/ 	.short	0x010a
        /*0526*/ 	.byte	0x3f
	.zero		1


	//   ....[74]....
        /*0528*/ 	.word	0x000057f0
        /*052c*/ 	.word	0x00000006
        /*0530*/ 	.word	0x00000000
        /*0534*/ 	.short	0x010a
        /*0536*/ 	.byte	0x3f
	.zero		1


	//   ....[75]....
        /*0538*/ 	.word	0x00005880
        /*053c*/ 	.word	0x00000009
        /*0540*/ 	.word	0x00000000
        /*0544*/ 	.short	0x010a
        /*0546*/ 	.byte	0x3f
	.zero		1


	//   ....[76]....
        /*0548*/ 	.word	0x00005910
        /*054c*/ 	.word	0x00000006
        /*0550*/ 	.word	0x00000000
        /*0554*/ 	.short	0x010a
        /*0556*/ 	.byte	0x3f
	.zero		1


	//   ....[77]....
        /*0558*/ 	.word	0x000059a0
        /*055c*/ 	.word	0x00000009
        /*0560*/ 	.word	0x00000000
        /*0564*/ 	.short	0x010a
        /*0566*/ 	.byte	0x3f
	.zero		1


	//   ....[78]....
        /*0568*/ 	.word	0x00005a30
        /*056c*/ 	.word	0x00000006
        /*0570*/ 	.word	0x00000000
        /*0574*/ 	.short	0x010a
        /*0576*/ 	.byte	0x3f
	.zero		1


	//   ....[79]....
        /*0578*/ 	.word	0x00005ac0
        /*057c*/ 	.word	0x00000009
        /*0580*/ 	.word	0x00000000
        /*0584*/ 	.short	0x010a
        /*0586*/ 	.byte	0x3f
	.zero		1


	//   ....[80]....
        /*0588*/ 	.word	0x00005b50
        /*058c*/ 	.word	0x00000006
        /*0590*/ 	.word	0x00000000
        /*0594*/ 	.short	0x010a
        /*0596*/ 	.byte	0x3f
	.zero		1


	//   ....[81]....
        /*0598*/ 	.word	0x00005be0
        /*059c*/ 	.word	0x00000009
        /*05a0*/ 	.word	0x00000000
        /*05a4*/ 	.short	0x010a
        /*05a6*/ 	.byte	0x3f
	.zero		1


	//   ....[82]....
        /*05a8*/ 	.word	0x00005c70
        /*05ac*/ 	.word	0x00000006
        /*05b0*/ 	.word	0x00000000
        /*05b4*/ 	.short	0x010a
        /*05b6*/ 	.byte	0x3f
	.zero		1


	//   ....[83]....
        /*05b8*/ 	.word	0x00005d00
        /*05bc*/ 	.word	0x00000009
        /*05c0*/ 	.word	0x00000000
        /*05c4*/ 	.short	0x010a
        /*05c6*/ 	.byte	0x3f
	.zero		1


	//   ....[84]....
        /*05c8*/ 	.word	0x00005d90
        /*05cc*/ 	.word	0x00000006
        /*05d0*/ 	.word	0x00000000
        /*05d4*/ 	.short	0x010a
        /*05d6*/ 	.byte	0x3f
	.zero		1


	//   ....[85]....
        /*05d8*/ 	.word	0x00005e20
        /*05dc*/ 	.word	0x00000009
        /*05e0*/ 	.word	0x00000000
        /*05e4*/ 	.short	0x010a
        /*05e6*/ 	.byte	0x3f
	.zero		1


	//   ....[86]....
        /*05e8*/ 	.word	0x00005eb0
        /*05ec*/ 	.word	0x00000006
        /*05f0*/ 	.word	0x00000000
        /*05f4*/ 	.short	0x010a
        /*05f6*/ 	.byte	0x3f
	.zero		1


	//   ....[87]....
        /*05f8*/ 	.word	0x00005f40
        /*05fc*/ 	.word	0x00000003
        /*0600*/ 	.word	0x00000000
        /*0604*/ 	.short	0x010a
        /*0606*/ 	.byte	0x3f
	.zero		1


	//   ....[88]....
        /*0608*/ 	.word	0x00005fa0
        /*060c*/ 	.word	0x00000003
        /*0610*/ 	.word	0x00000000
        /*0614*/ 	.short	0x010a
        /*0616*/ 	.byte	0x3f
	.zero		1


	//   ....[89]....
        /*0618*/ 	.word	0x00006000
        /*061c*/ 	.word	0x00000005
        /*0620*/ 	.word	0x00000000
        /*0624*/ 	.short	0x010a
        /*0626*/ 	.byte	0x3f
	.zero		1


	//   ....[90]....
        /*0628*/ 	.word	0x000060d0
        /*062c*/ 	.word	0x00000018
        /*0630*/ 	.word	0x000000d0
        /*0634*/ 	.short	0x010a
        /*0636*/ 	.byte	0x3f
	.zero		1


	//   ....[91]....
        /*0638*/ 	.word	0x000061a0
        /*063c*/ 	.word	0x00000005
        /*0640*/ 	.word	0x00000000
        /*0644*/ 	.short	0x010a
        /*0646*/ 	.byte	0x3f
	.zero		1


	//   ....[92]....
        /*0648*/ 	.word	0x000061f0
        /*064c*/ 	.word	0x00000007
        /*0650*/ 	.word	0x00000000
        /*0654*/ 	.short	0x010a
        /*0656*/ 	.byte	0x3f
	.zero		1


	//   ....[93]....
        /*0658*/ 	.word	0x00006240
        /*065c*/ 	.word	0x00000006
        /*0660*/ 	.word	0x00000000
        /*0664*/ 	.short	0x010a
        /*0666*/ 	.byte	0x3f
	.zero		1


	//   ....[94]....
        /*0668*/ 	.word	0x00006290
        /*066c*/ 	.word	0x00000009
        /*0670*/ 	.word	0x00000000
        /*0674*/ 	.short	0x010a
        /*0676*/ 	.byte	0x3f
	.zero		1


	//   ....[95]....
        /*0678*/ 	.word	0x000062e0
        /*067c*/ 	.word	0x00000006
        /*0680*/ 	.word	0x00000000
        /*0684*/ 	.short	0x010a
        /*0686*/ 	.byte	0x3f
	.zero		1


	//   ....[96]....
        /*0688*/ 	.word	0x00006330
        /*068c*/ 	.word	0x00000009
        /*0690*/ 	.word	0x00000000
        /*0694*/ 	.short	0x010a
        /*0696*/ 	.byte	0x3f
	.zero		1


	//   ....[97]....
        /*0698*/ 	.word	0x00006380
        /*069c*/ 	.word	0x00000006
        /*06a0*/ 	.word	0x00000000
        /*06a4*/ 	.short	0x010a
        /*06a6*/ 	.byte	0x3f
	.zero		1


	//   ....[98]....
        /*06a8*/ 	.word	0x000063d0
        /*06ac*/ 	.word	0x00000009
        /*06b0*/ 	.word	0x00000000
        /*06b4*/ 	.short	0x010a
        /*06b6*/ 	.byte	0x3f
	.zero		1


	//   ....[99]....
        /*06b8*/ 	.word	0x00006420
        /*06bc*/ 	.word	0x00000006
        /*06c0*/ 	.word	0x00000000
        /*06c4*/ 	.short	0x010a
        /*06c6*/ 	.byte	0x3f
	.zero		1


	//   ....[100]....
        /*06c8*/ 	.word	0x00006470
        /*06cc*/ 	.word	0x00000009
        /*06d0*/ 	.word	0x00000000
        /*06d4*/ 	.short	0x010a
        /*06d6*/ 	.byte	0x3f
	.zero		1


	//   ....[101]....
        /*06d8*/ 	.word	0x000064c0
        /*06dc*/ 	.word	0x00000006
        /*06e0*/ 	.word	0x00000000
        /*06e4*/ 	.short	0x010a
        /*06e6*/ 	.byte	0x3f
	.zero		1


	//   ....[102]....
        /*06e8*/ 	.word	0x00006510
        /*06ec*/ 	.word	0x00000009
        /*06f0*/ 	.word	0x00000000
        /*06f4*/ 	.short	0x010a
        /*06f6*/ 	.byte	0x3f
	.zero		1


	//   ....[103]....
        /*06f8*/ 	.word	0x00006560
        /*06fc*/ 	.word	0x00000006
        /*0700*/ 	.word	0x00000000
        /*0704*/ 	.short	0x010a
        /*0706*/ 	.byte	0x3f
	.zero		1


	//   ....[104]....
        /*0708*/ 	.word	0x000065b0
        /*070c*/ 	.word	0x00000009
        /*0710*/ 	.word	0x00000000
        /*0714*/ 	.short	0x010a
        /*0716*/ 	.byte	0x3f
	.zero		1


	//   ....[105]....
        /*0718*/ 	.word	0x00006600
        /*071c*/ 	.word	0x00000006
        /*0720*/ 	.word	0x00000000
        /*0724*/ 	.short	0x010a
        /*0726*/ 	.byte	0x3f
	.zero		1


	//   ....[106]....
        /*0728*/ 	.word	0x00006650
        /*072c*/ 	.word	0x00000009
        /*0730*/ 	.word	0x00000000
        /*0734*/ 	.short	0x010a
        /*0736*/ 	.byte	0x3f
	.zero		1


	//   ....[107]....
        /*0738*/ 	.word	0x000066a0
        /*073c*/ 	.word	0x00000006
        /*0740*/ 	.word	0x00000000
        /*0744*/ 	.short	0x010a
        /*0746*/ 	.byte	0x3f
	.zero		1


	//   ....[108]....
        /*0748*/ 	.word	0x000066f0
        /*074c*/ 	.word	0x00000009
        /*0750*/ 	.word	0x00000000
        /*0754*/ 	.short	0x010a
        /*0756*/ 	.byte	0x3f
	.zero		1


	//   ....[109]....
        /*0758*/ 	.word	0x00006740
        /*075c*/ 	.word	0x00000006
        /*0760*/ 	.word	0x00000000
        /*0764*/ 	.short	0x010a
        /*0766*/ 	.byte	0x3f
	.zero		1


	//   ....[110]....
        /*0768*/ 	.word	0x00006790
        /*076c*/ 	.word	0x00000009
        /*0770*/ 	.word	0x00000000
        /*0774*/ 	.short	0x010a
        /*0776*/ 	.byte	0x3f
	.zero		1


	//   ....[111]....
        /*0778*/ 	.word	0x000067e0
        /*077c*/ 	.word	0x00000006
        /*0780*/ 	.word	0x00000000
        /*0784*/ 	.short	0x010a
        /*0786*/ 	.byte	0x3f
	.zero		1


	//   ....[112]....
        /*0788*/ 	.word	0x00006830
        /*078c*/ 	.word	0x00000009
        /*0790*/ 	.word	0x00000000
        /*0794*/ 	.short	0x010a
        /*0796*/ 	.byte	0x3f
	.zero		1


	//   ....[113]....
        /*0798*/ 	.word	0x00006880
        /*079c*/ 	.word	0x00000006
        /*07a0*/ 	.word	0x00000000
        /*07a4*/ 	.short	0x010a
        /*07a6*/ 	.byte	0x3f
	.zero		1


	//   ....[114]....
        /*07a8*/ 	.word	0x000068d0
        /*07ac*/ 	.word	0x00000009
        /*07b0*/ 	.word	0x00000000
        /*07b4*/ 	.short	0x010a
        /*07b6*/ 	.byte	0x3f
	.zero		1


	//   ....[115]....
        /*07b8*/ 	.word	0x00006920
        /*07bc*/ 	.word	0x00000006
        /*07c0*/ 	.word	0x00000000
        /*07c4*/ 	.short	0x010a
        /*07c6*/ 	.byte	0x3f
	.zero		1


	//----- nvinfo : EIATTR_NUM_MBARRIERS
	.align		4
.L_35:
        /*07c8*/ 	.byte	0x03, 0x38
        /*07ca*/ 	.short	0x0036


	//----- nvinfo : EIATTR_EXIT_INSTR_OFFSETS
	.align		4
        /*07cc*/ 	.byte	0x04, 0x1c
        /*07ce*/ 	.short	(.L_37 - .L_36)


	//   ....[0]....
.L_36:
        /*07d0*/ 	.word	0x00000cd0


	//   ....[1]....
        /*07d4*/ 	.word	0x00001500


	//   ....[2]....
        /*07d8*/ 	.word	0x00003dc0


	//   ....[3]....
        /*07dc*/ 	.word	0x00004340


	//   ....[4]....
        /*07e0*/ 	.word	0x00005f90


	//----- nvinfo : EIATTR_MAX_THREADS
	.align		4
.L_37:
        /*07e4*/ 	.byte	0x04, 0x05
        /*07e6*/ 	.short	(.L_39 - .L_38)
.L_38:
        /*07e8*/ 	.word	0x00000180
        /*07ec*/ 	.word	0x00000001
        /*07f0*/ 	.word	0x00000001


	//----- nvinfo : EIATTR_CRS_STACK_SIZE
	.align		4
.L_39:
        /*07f4*/ 	.byte	0x04, 0x1e
        /*07f6*/ 	.short	(.L_41 - .L_40)
.L_40:
        /*07f8*/ 	.word	0x00000000


	//----- nvinfo : EIATTR_CBANK_PARAM_SIZE
	.align		4
.L_41:
        /*07fc*/ 	.byte	0x03, 0x19
        /*07fe*/ 	.short	0x0470


	//----- nvinfo : EIATTR_PARAM_CBANK
	.align		4
        /*0800*/ 	.byte	0x04, 0x0a
        /*0802*/ 	.short	(.L_43 - .L_42)
	.align		4
.L_42:
        /*0804*/ 	.word	index@(.nv.constant0._ZN7cutlass13device_kernelINS_4gemm6kernel13GemmUniversalIN4cute5tupleIJiiiiEEENS1_10collective13CollectiveMmaINS1_34MainloopSm90TmaGmmaWarpSpecializedILi26ENS5_IJNS4_1CILi2EEENSA_ILi1EEESC_EEENS1_35KernelTmaWarpSpecializedCooperativeEEENS5_IJNSA_ILi256EEENSA_ILi16EEESH_EEENS_10bfloat16_tENS5_IJlSC_lEEESJ_SK_NS4_8TiledMMAINS4_8MMA_AtomIJNS4_4SM904GMMA27MMA_64x16x16_F32BF16BF16_SSILNSO_5MajorE0ELSQ_0ELNSO_7ScaleInE1ELSR_1EEEEEENS4_6LayoutISD_NS5_IJSC_NSA_ILi0EEESV_EEEEENS5_IJNS4_10UnderscoreESY_SY_EEEEENS4_13SM90_TMA_LOADENS4_14ComposedLayoutINS4_7SwizzleILi1ELi4ELi3EEENS4_18smem_ptr_flag_bitsILi16EEENSU_INS5_IJNSA_ILi8EEESH_EEENS5_IJSH_SC_EEEEEEEvNS4_8identityENS4_23SM90_TMA_LOAD_MULTICASTES1B_vS1C_EENS_8epilogue10collective6detail29Sm90TmaWarpSpecializedAdapterINS1G_15DefaultEpilogueISJ_SK_SK_NS1F_6thread17LinearCombinationISJ_Li1EffLNS1K_9ScaleType4KindE0ELNS_15FloatRoundStyleE2ESJ_EENS1_15EpilogueDefaultEEEEEvvEEEEvNT_6ParamsE)
        /*0808*/ 	.short	0x0210
        /*080a*/ 	.short	0x0470


	//----- nvinfo : EIATTR_SW_WAR
	.align		4
.L_43:
        /*080c*/ 	.byte	0x04, 0x36
        /*080e*/ 	.short	(.L_45 - .L_44)
.L_44:
        /*0810*/ 	.word	0x00000008
.L_45:


//--------------------- .nv.callgraph             --------------------------
	.section	.nv.callgraph,"",@"SHT_CUDA_CALLGRAPH"
	.align	4
	.sectionentsize	8
	.align		4
        /*0000*/ 	.word	0x00000000
	.align		4
        /*0004*/ 	.word	0xffffffff
	.align		4
        /*0008*/ 	.word	index@(_ZN7cutlass13device_kernelINS_4gemm6kernel13GemmUniversalIN4cute5tupleIJiiiiEEENS1_10collective13CollectiveMmaINS1_34MainloopSm90TmaGmmaWarpSpecializedILi26ENS5_IJNS4_1CILi2EEENSA_ILi1EEESC_EEENS1_35KernelTmaWarpSpecializedCooperativeEEENS5_IJNSA_ILi256EEENSA_ILi16EEESH_EEENS_10bfloat16_tENS5_IJlSC_lEEESJ_SK_NS4_8TiledMMAINS4_8MMA_AtomIJNS4_4SM904GMMA27MMA_64x16x16_F32BF16BF16_SSILNSO_5MajorE0ELSQ_0ELNSO_7ScaleInE1ELSR_1EEEEEENS4_6LayoutISD_NS5_IJSC_NSA_ILi0EEESV_EEEEENS5_IJNS4_10UnderscoreESY_SY_EEEEENS4_13SM90_TMA_LOADENS4_14ComposedLayoutINS4_7SwizzleILi1ELi4ELi3EEENS4_18smem_ptr_flag_bitsILi16EEENSU_INS5_IJNSA_ILi8EEESH_EEENS5_IJSH_SC_EEEEEEEvNS4_8identityENS4_23SM90_TMA_LOAD_MULTICASTES1B_vS1C_EENS_8epilogue10collective6detail29Sm90TmaWarpSpecializedAdapterINS1G_15DefaultEpilogueISJ_SK_SK_NS1F_6thread17LinearCombinationISJ_Li1EffLNS1K_9ScaleType4KindE0ELNS_15FloatRoundStyleE2ESJ_EENS1_15EpilogueDefaultEEEEEvvEEEEvNT_6ParamsE)
	.align		4
        /*000c*/ 	.word	index@(__assertfail)
	.align		4
        /*0010*/ 	.word	0x00000000
	.align		4
        /*0014*/ 	.word	0xfffffffe
	.align		4
        /*0018*/ 	.word	0x00000000
	.align		4
        /*001c*/ 	.word	0xfffffffd
	.align		4
        /*0020*/ 	.word	0x00000000
	.align		4
        /*0024*/ 	.word	0xfffffffc


//--------------------- .nv.constant4             --------------------------
	.section	.nv.constant4,"a",@progbits
	.align	8
	.align		8
.nv.constant4:
        /*0000*/ 	.dword	__assertfail
	.align		8
        /*0008*/ 	.dword	__unnamed_1
	.align		8
        /*0010*/ 	.dword	_ZN40_INTERNAL_fef8c0ab_4_k_cu_3597d310_110534cuda3std3__45__cpo5beginE
	.align		8
        /*0018*/ 	.dword	_ZN40_INTERNAL_fef8c0ab_4_k_cu_3597d310_110534cuda3std3__45__cpo3endE
	.align		8
        /*0020*/ 	.dword	_ZN40_INTERNAL_fef8c0ab_4_k_cu_3597d310_110534cuda3std3__45__cpo6cbeginE
	.align		8
        /*0028*/ 	.dword	_ZN40_INTERNAL_fef8c0ab_4_k_cu_3597d310_110534cuda3std3__45__cpo4cendE
	.align		8
        /*0030*/ 	.dword	_ZN40_INTERNAL_fef8c0ab_4_k_cu_3597d310_110534cuda3std3__442_GLOBAL__N__fef8c0ab_4_k_cu_3597d310_110536ignoreE
	.align		8
        /*0038*/ 	.dword	_ZN40_INTERNAL_fef8c0ab_4_k_cu_3597d310_110534cuda3std3__419piecewise_constructE
	.align		8
        /*0040*/ 	.dword	_ZN40_INTERNAL_fef8c0ab_4_k_cu_3597d310_110534cuda3std3__48in_placeE
	.align		8
        /*0048*/ 	.dword	_ZN40_INTERNAL_fef8c0ab_4_k_cu_3597d310_110534cuda3std6ranges3__45__cpo4swapE
	.align		8
        /*0050*/ 	.dword	_ZN40_INTERNAL_fef8c0ab_4_k_cu_3597d310_110534cuda3std6ranges3__45__cpo9iter_moveE
	.align		8
        /*0058*/ 	.dword	_ZN40_INTERNAL_fef8c0ab_4_k_cu_3597d310_110534cute7productE
	.align		8
        /*0060*/ 	.dword	_ZN40_INTERNAL_fef8c0ab_4_k_cu_3597d310_110534cute1_E
	.align		8
        /*0068*/ 	.dword	$str$22
	.align		8
        /*0070*/ 	.dword	$str$23


//--------------------- .text._ZN7cutlass13device_kernelINS_4gemm6kernel13GemmUniversalIN4cute5tupleIJiiiiEEENS1_10collective13CollectiveMmaINS1_34MainloopSm90TmaGmmaWarpSpecializedILi26ENS5_IJNS4_1CILi2EEENSA_ILi1EEESC_EEENS1_35KernelTmaWarpSpecializedCooperativeEEENS5_IJNSA_ILi256EEENSA_ILi16EEESH_EEENS_10bfloat16_tENS5_IJlSC_lEEESJ_SK_NS4_8TiledMMAINS4_8MMA_AtomIJNS4_4SM904GMMA27MMA_64x16x16_F32BF16BF16_SSILNSO_5MajorE0ELSQ_0ELNSO_7ScaleInE1ELSR_1EEEEEENS4_6LayoutISD_NS5_IJSC_NSA_ILi0EEESV_EEEEENS5_IJNS4_10UnderscoreESY_SY_EEEEENS4_13SM90_TMA_LOADENS4_14ComposedLayoutINS4_7SwizzleILi1ELi4ELi3EEENS4_18smem_ptr_flag_bitsILi16EEENSU_INS5_IJNSA_ILi8EEESH_EEENS5_IJSH_SC_EEEEEEEvNS4_8identityENS4_23SM90_TMA_LOAD_MULTICASTES1B_vS1C_EENS_8epilogue10collective6detail29Sm90TmaWarpSpecializedAdapterINS1G_15DefaultEpilogueISJ_SK_SK_NS1F_6thread17LinearCombinationISJ_Li1EffLNS1K_9ScaleType4KindE0ELNS_15FloatRoundStyleE2ESJ_EENS1_15EpilogueDefaultEEEEEvvEEEEvNT_6ParamsE --------------------------
	.section	.text._ZN7cutlass13device_kernelINS_4gemm6kernel13GemmUniversalIN4cute5tupleIJiiiiEEENS1_10collective13CollectiveMmaINS1_34MainloopSm90TmaGmmaWarpSpecializedILi26ENS5_IJNS4_1CILi2EEENSA_ILi1EEESC_EEENS1_35KernelTmaWarpSpecializedCooperativeEEENS5_IJNSA_ILi256EEENSA_ILi16EEESH_EEENS_10bfloat16_tENS5_IJlSC_lEEESJ_SK_NS4_8TiledMMAINS4_8MMA_AtomIJNS4_4SM904GMMA27MMA_64x16x16_F32BF16BF16_SSILNSO_5MajorE0ELSQ_0ELNSO_7ScaleInE1ELSR_1EEEEEENS4_6LayoutISD_NS5_IJSC_NSA_ILi0EEESV_EEEEENS5_IJNS4_10UnderscoreESY_SY_EEEEENS4_13SM90_TMA_LOADENS4_14ComposedLayoutINS4_7SwizzleILi1ELi4ELi3EEENS4_18smem_ptr_flag_bitsILi16EEENSU_INS5_IJNSA_ILi8EEESH_EEENS5_IJSH_SC_EEEEEEEvNS4_8identityENS4_23SM90_TMA_LOAD_MULTICASTES1B_vS1C_EENS_8epilogue10collective6detail29Sm90TmaWarpSpecializedAdapterINS1G_15DefaultEpilogueISJ_SK_SK_NS1F_6thread17LinearCombinationISJ_Li1EffLNS1K_9ScaleType4KindE0ELNS_15FloatRoundStyleE2ESJ_EENS1_15EpilogueDefaultEEEEEvvEEEEvNT_6ParamsE,"ax",@progbits
	.align	128
.text._ZN7cutlass13device_kernelINS_4gemm6kernel13GemmUniversalIN4cute5tupleIJiiiiEEENS1_10collective13CollectiveMmaINS1_34MainloopSm90TmaGmmaWarpSpecializedILi26ENS5_IJNS4_1CILi2EEENSA_ILi1EEESC_EEENS1_35KernelTmaWarpSpecializedCooperativeEEENS5_IJNSA_ILi256EEENSA_ILi16EEESH_EEENS_10bfloat16_tENS5_IJlSC_lEEESJ_SK_NS4_8TiledMMAINS4_8MMA_AtomIJNS4_4SM904GMMA27MMA_64x16x16_F32BF16BF16_SSILNSO_5MajorE0ELSQ_0ELNSO_7ScaleInE1ELSR_1EEEEEENS4_6LayoutISD_NS5_IJSC_NSA_ILi0EEESV_EEEEENS5_IJNS4_10UnderscoreESY_SY_EEEEENS4_13SM90_TMA_LOADENS4_14ComposedLayoutINS4_7SwizzleILi1ELi4ELi3EEENS4_18smem_ptr_flag_bitsILi16EEENSU_INS5_IJNSA_ILi8EEESH_EEENS5_IJSH_SC_EEEEEEEvNS4_8identityENS4_23SM90_TMA_LOAD_MULTICASTES1B_vS1C_EENS_8epilogue10collective6detail29Sm90TmaWarpSpecializedAdapterINS1G_15DefaultEpilogueISJ_SK_SK_NS1F_6thread17LinearCombinationISJ_Li1EffLNS1K_9ScaleType4KindE0ELNS_15FloatRoundStyleE2ESJ_EENS1_15EpilogueDefaultEEEEEvvEEEEvNT_6ParamsE:
        .type           _ZN7cutlass13device_kernelINS_4gemm6kernel13GemmUniversalIN4cute5tupleIJiiiiEEENS1_10collective13CollectiveMmaINS1_34MainloopSm90TmaGmmaWarpSpecializedILi26ENS5_IJNS4_1CILi2EEENSA_ILi1EEESC_EEENS1_35KernelTmaWarpSpecializedCooperativeEEENS5_IJNSA_ILi256EEENSA_ILi16EEESH_EEENS_10bfloat16_tENS5_IJlSC_lEEESJ_SK_NS4_8TiledMMAINS4_8MMA_AtomIJNS4_4SM904GMMA27MMA_64x16x16_F32BF16BF16_SSILNSO_5MajorE0ELSQ_0ELNSO_7ScaleInE1ELSR_1EEEEEENS4_6LayoutISD_NS5_IJSC_NSA_ILi0EEESV_EEEEENS5_IJNS4_10UnderscoreESY_SY_EEEEENS4_13SM90_TMA_LOADENS4_14ComposedLayoutINS4_7SwizzleILi1ELi4ELi3EEENS4_18smem_ptr_flag_bitsILi16EEENSU_INS5_IJNSA_ILi8EEESH_EEENS5_IJSH_SC_EEEEEEEvNS4_8identityENS4_23SM90_TMA_LOAD_MULTICASTES1B_vS1C_EENS_8epilogue10collective6detail29Sm90TmaWarpSpecializedAdapterINS1G_15DefaultEpilogueISJ_SK_SK_NS1F_6thread17LinearCombinationISJ_Li1EffLNS1K_9ScaleType4KindE0ELNS_15FloatRoundStyleE2ESJ_EENS1_15EpilogueDefaultEEEEEvvEEEEvNT_6ParamsE,@function
        .size           _ZN7cutlass13device_kernelINS_4gemm6kernel13GemmUniversalIN4cute5tupleIJiiiiEEENS1_10collective13CollectiveMmaINS1_34MainloopSm90TmaGmmaWarpSpecializedILi26ENS5_IJNS4_1CILi2EEENSA_ILi1EEESC_EEENS1_35KernelTmaWarpSpecializedCooperativeEEENS5_IJNSA_ILi256EEENSA_ILi16EEESH_EEENS_10bfloat16_tENS5_IJlSC_lEEESJ_SK_NS4_8TiledMMAINS4_8MMA_AtomIJNS4_4SM904GMMA27MMA_64x16x16_F32BF16BF16_SSILNSO_5MajorE0ELSQ_0ELNSO_7ScaleInE1ELSR_1EEEEEENS4_6LayoutISD_NS5_IJSC_NSA_ILi0EEESV_EEEEENS5_IJNS4_10UnderscoreESY_SY_EEEEENS4_13SM90_TMA_LOADENS4_14ComposedLayoutINS4_7SwizzleILi1ELi4ELi3EEENS4_18smem_ptr_flag_bitsILi16EEENSU_INS5_IJNSA_ILi8EEESH_EEENS5_IJSH_SC_EEEEEEEvNS4_8identityENS4_23SM90_TMA_LOAD_MULTICASTES1B_vS1C_EENS_8epilogue10collective6detail29Sm90TmaWarpSpecializedAdapterINS1G_15DefaultEpilogueISJ_SK_SK_NS1F_6thread17LinearCombinationISJ_Li1EffLNS1K_9ScaleType4KindE0ELNS_15FloatRoundStyleE2ESJ_EENS1_15EpilogueDefaultEEEEEvvEEEEvNT_6ParamsE,(.L_x_146 - _ZN7cutlass13device_kernelINS_4gemm6kernel13GemmUniversalIN4cute5tupleIJiiiiEEENS1_10collective13CollectiveMmaINS1_34MainloopSm90TmaGmmaWarpSpecializedILi26ENS5_IJNS4_1CILi2EEENSA_ILi1EEESC_EEENS1_35KernelTmaWarpSpecializedCooperativeEEENS5_IJNSA_ILi256EEENSA_ILi16EEESH_EEENS_10bfloat16_tENS5_IJlSC_lEEESJ_SK_NS4_8TiledMMAINS4_8MMA_AtomIJNS4_4SM904GMMA27MMA_64x16x16_F32BF16BF16_SSILNSO_5MajorE0ELSQ_0ELNSO_7ScaleInE1ELSR_1EEEEEENS4_6LayoutISD_NS5_IJSC_NSA_ILi0EEESV_EEEEENS5_IJNS4_10UnderscoreESY_SY_EEEEENS4_13SM90_TMA_LOADENS4_14ComposedLayoutINS4_7SwizzleILi1ELi4ELi3EEENS4_18smem_ptr_flag_bitsILi16EEENSU_INS5_IJNSA_ILi8EEESH_EEENS5_IJSH_SC_EEEEEEEvNS4_8identityENS4_23SM90_TMA_LOAD_MULTICASTES1B_vS1C_EENS_8epilogue10collective6detail29Sm90TmaWarpSpecializedAdapterINS1G_15DefaultEpilogueISJ_SK_SK_NS1F_6thread17LinearCombinationISJ_Li1EffLNS1K_9ScaleType4KindE0ELNS_15FloatRoundStyleE2ESJ_EENS1_15EpilogueDefaultEEEEEvvEEEEvNT_6ParamsE)
        .other          _ZN7cutlass13device_kernelINS_4gemm6kernel13GemmUniversalIN4cute5tupleIJiiiiEEENS1_10collective13CollectiveMmaINS1_34MainloopSm90TmaGmmaWarpSpecializedILi26ENS5_IJNS4_1CILi2EEENSA_ILi1EEESC_EEENS1_35KernelTmaWarpSpecializedCooperativeEEENS5_IJNSA_ILi256EEENSA_ILi16EEESH_EEENS_10bfloat16_tENS5_IJlSC_lEEESJ_SK_NS4_8TiledMMAINS4_8MMA_AtomIJNS4_4SM904GMMA27MMA_64x16x16_F32BF16BF16_SSILNSO_5MajorE0ELSQ_0ELNSO_7ScaleInE1ELSR_1EEEEEENS4_6LayoutISD_NS5_IJSC_NSA_ILi0EEESV_EEEEENS5_IJNS4_10UnderscoreESY_SY_EEEEENS4_13SM90_TMA_LOADENS4_14ComposedLayoutINS4_7SwizzleILi1ELi4ELi3EEENS4_18smem_ptr_flag_bitsILi16EEENSU_INS5_IJNSA_ILi8EEESH_EEENS5_IJSH_SC_EEEEEEEvNS4_8identityENS4_23SM90_TMA_LOAD_MULTICASTES1B_vS1C_EENS_8epilogue10collective6detail29Sm90TmaWarpSpecializedAdapterINS1G_15DefaultEpilogueISJ_SK_SK_NS1F_6thread17LinearCombinationISJ_Li1EffLNS1K_9ScaleType4KindE0ELNS_15FloatRoundStyleE2ESJ_EENS1_15EpilogueDefaultEEEEEvvEEEEvNT_6ParamsE,@"STO_CUDA_ENTRY STV_DEFAULT"
_ZN7cutlass13device_kernelINS_4gemm6kernel13GemmUniversalIN4cute5tupleIJiiiiEEENS1_10collective13CollectiveMmaINS1_34MainloopSm90TmaGmmaWarpSpecializedILi26ENS5_IJNS4_1CILi2EEENSA_ILi1EEESC_EEENS1_35KernelTmaWarpSpecializedCooperativeEEENS5_IJNSA_ILi256EEENSA_ILi16EEESH_EEENS_10bfloat16_tENS5_IJlSC_lEEESJ_SK_NS4_8TiledMMAINS4_8MMA_AtomIJNS4_4SM904GMMA27MMA_64x16x16_F32BF16BF16_SSILNSO_5MajorE0ELSQ_0ELNSO_7ScaleInE1ELSR_1EEEEEENS4_6LayoutISD_NS5_IJSC_NSA_ILi0EEESV_EEEEENS5_IJNS4_10UnderscoreESY_SY_EEEEENS4_13SM90_TMA_LOADENS4_14ComposedLayoutINS4_7SwizzleILi1ELi4ELi3EEENS4_18smem_ptr_flag_bitsILi16EEENSU_INS5_IJNSA_ILi8EEESH_EEENS5_IJSH_SC_EEEEEEEvNS4_8identityENS4_23SM90_TMA_LOAD_MULTICASTES1B_vS1C_EENS_8epilogue10collective6detail29Sm90TmaWarpSpecializedAdapterINS1G_15DefaultEpilogueISJ_SK_SK_NS1F_6thread17LinearCombinationISJ_Li1EffLNS1K_9ScaleType4KindE0ELNS_15FloatRoundStyleE2ESJ_EENS1_15EpilogueDefaultEEEEEvvEEEEvNT_6ParamsE:
[----:B------:R-:W0:Y:S01]  /*0000*/  LDC R1, c[0x0][0x28] ;  /* 0x00000a00ff017b82 */ /* 0x000e220000000800 */
[----:B------:R-:W1:Y:S01]  /*0010*/  S2R R45, SR_TID.X ;  /* 0x00000000002d7919 */ /* 0x000e620000002100 */
[----:B------:R-:W-:Y:S01]  /*0020*/  ELECT P0, URZ, PT ;  /* 0x00000000003f782f */ /* 0x000fe20003800000 */
[----:B------:R-:W-:Y:S01]  /*0030*/  BSSY B0, `(.L_x_0) ;  /* 0x000000f000007945 */ /* 0x000fe20003800000 */
[--C-:B-1----:R-:W-:Y:S02]  /*0040*/  SHF.R.U32.HI R0, RZ, 0x5, R45.reuse ;  /* 0x00000005ff007819 */ /* 0x102fe4000001162d */
[----:B------:R-:W-:-:S03]  /*0050*/  SHF.R.U32.HI R7, RZ, 0x7, R45 ;  /* 0x00000007ff077819 */ /* 0x000fc6000001162d */
[----:B------:R-:W1:Y:S04]  /*0060*/  SHFL.IDX PT, R3, R0, RZ, 0x1f ;  /* 0x00001fff00037589 */ /* 0x000e6800000e0000 */
[----:B------:R2:W3:Y:S01]  /*0070*/  SHFL.IDX PT, R2, R7, RZ, 0x1f ;  /* 0x00001fff07027589 */ /* 0x0004e200000e0000 */
[----:B-1----:R-:W-:-:S13]  /*0080*/  ISETP.NE.OR P0, PT, R3, RZ, !P0 ;  /* 0x000000ff0300720c */ /* 0x002fda0004705670 */
[----:B0-23--:R-:W-:Y:S05]  /*0090*/  @P0 BRA `(.L_x_1) ;  /* 0x0000000000200947 */ /* 0x00dfea0003800000 */
[----:B------:R-:W-:Y:S02]  /*00a0*/  ULDC.64 UR4, c[0x0][0x198] ;  /* 0x0000660000047ab9 */ /* 0x000fe40000000a00 */
[----:B------:R-:W-:Y:S02]  /*00b0*/  UIADD3 UR6, UP0, UR4, 0xf0, URZ ;  /* 0x000000f004067890 */ /* 0x000fe4000ff1e03f */
[----:B------:R-:W-:Y:S02]  /*00c0*/  UIADD3 UR4, UP1, UR4, 0x1f0, URZ ;  /* 0x000001f004047890 */ /* 0x000fe4000ff3e03f */
[----:B------:R-:W-:Y:S02]  /*00d0*/  UIADD3.X UR7, URZ, UR5, URZ, UP0, !UPT ;  /* 0x000000053f077290 */ /* 0x000fe400087fe43f */
[----:B------:R-:W-:-:S07]  /*00e0*/  UIADD3.X UR5, URZ, UR5, URZ, UP1, !UPT ;  /* 0x000000053f057290 */ /* 0x000fce0008ffe43f */
[----:B------:R0:W-:Y:S02]  /*00f0*/  UTMACCTL.PF [UR6] ;  /* 0x00000000060079b9 */ /* 0x0001e40008040000 */
[----:B------:R0:W-:Y:S02]  /*0100*/  UTMACCTL.PF [UR4] ;  /* 0x00000000040079b9 */ /* 0x0001e40008040000 */
[----:B0-----:R-:W-:Y:S01]  /*0110*/  NOP ;  /* 0x0000000000007918 */ /* 0x001fe20000000000 */
.L_x_1:
[----:B------:R-:W-:Y:S05]  /*0120*/  BSYNC B0 ;  /* 0x0000000000007941 */ /* 0x000fea0003800000 */
.L_x_0:
[----:B------:R-:W0:Y:S02]  /*0130*/  SHFL.IDX PT, R5, R0, RZ, 0x1f ;  /* 0x00001fff00057589 */ /* 0x000e2400000e0000 */
[----:B0-----:R-:W-:-:S13]  /*0140*/  ISETP.NE.AND P0, PT, R5, RZ, PT ;  /* 0x000000ff0500720c */ /* 0x001fda0003f05270 */
[----:B------:R-:W-:Y:S05]  /*0150*/  @P0 BRA `(.L_x_2) ;  /* 0x0000000400140947 */ /* 0x000fea0003800000 */
[----:B------:R-:W-:Y:S01]  /*0160*/  ELECT P0, URZ, PT ;  /* 0x00000000003f782f */ /* 0x000fe20003800000 */
[----:B------:R-:W-:-:S12]  /*0170*/  BSSY B0, `(.L_x_2) ;  /* 0x0000043000007945 */ /* 0x000fd80003800000 */
[----:B------:R-:W-:Y:S05]  /*0180*/  @!P0 BRA `(.L_x_3) ;  /* 0x0000000400048947 */ /* 0x000fea0003800000 */
[----:B------:R-:W0:Y:S01]  /*0190*/  S2UR UR8, SR_CgaCtaId ;  /* 0x00000000000879c3 */ /* 0x000e220000008800 */
[----:B------:R-:W-:Y:S01]  /*01a0*/  UMOV UR4, 0x400 ;  /* 0x0000040000047882 */ /* 0x000fe20000000000 */
[----:B------:R-:W-:Y:S01]  /*01b0*/  UMOV UR5, 0x1 ;  /* 0x0000000100057882 */ /* 0x000fe20000000000 */
[----:B------:R-:W-:Y:S02]  /*01c0*/  UMOV UR6, 0x4 ;  /* 0x0000000400067882 */ /* 0x000fe40000000000 */
[----:B------:R-:W-:-:S04]  /*01d0*/  UIADD3 UR6, -UR6, 0x100000, URZ ;  /* 0x0010000006067890 */ /* 0x000fc8000fffe13f */
[----:B------:R-:W-:Y:S02]  /*01e0*/  USHF.L.U32 UR7, UR6, 0xb, URZ ;  /* 0x0000000b06077899 */ /* 0x000fe4000800063f */
[----:B------:R-:W-:Y:S02]  /*01f0*/  USHF.L.U32 UR6, UR6, 0x1, URZ ;  /* 0x0000000106067899 */ /* 0x000fe4000800063f */
[----:B0-----:R-:W-:Y:S02]  /*0200*/  ULEA UR8, UR8, UR4, 0x18 ;  /* 0x0000000408087291 */ /* 0x001fe4000f8ec03f */
[----:B------:R-:W-:-:S04]  /*0210*/  UIADD3 UR4, -UR5, 0x100000, URZ ;  /* 0x0010000005047890 */ /* 0x000fc8000fffe13f */
[----:B------:R-:W-:Y:S02]  /*0220*/  USHF.L.U32 UR5, UR4, 0xb, URZ ;  /* 0x0000000b04057899 */ /* 0x000fe4000800063f */
[----:B------:R-:W-:Y:S01]  /*0230*/  USHF.L.U32 UR4, UR4, 0x1, URZ ;  /* 0x0000000104047899 */ /* 0x000fe2000800063f */
[----:B------:R-:W0:Y:S11]  /*0240*/  FENCE.VIEW.ASYNC.S ;  /* 0x00000000000073c6 */ /* 0x000e360000000000 */
[----:B0-----:R0:W1:Y:S01]  /*0250*/  SYNCS.EXCH.64 URZ, [UR8], UR4 ;  /* 0x00000004083f75b2 */ /* 0x0010620008000100 */
[----:B------:R0:W2:Y:S01]  /*0260*/  SYNCS.EXCH.64 URZ, [UR8+0xd0], UR6 ;  /* 0x0000d006083f75b2 */ /* 0x0000a20008000100 */
[----:B------:R0:W3:Y:S01]  /*0270*/  SYNCS.EXCH.64 URZ, [UR8+0x8], UR4 ;  /* 0x00000804083f75b2 */ /* 0x0000e20008000100 */
[----:B------:R0:W4:Y:S01]  /*0280*/  SYNCS.EXCH.64 URZ, [UR8+0xd8], UR6 ;  /* 0x0000d806083f75b2 */ /* 0x0001220008000100 */
[----:B------:R0:W0:Y:S01]  /*0290*/  SYNCS.EXCH.64 URZ, [UR8+0x10], UR4 ;  /* 0x00001004083f75b2 */ /* 0x0000220008000100 */
        /* <DEDUP_REMOVED lines=47> */
[----:B-1234-:R-:W-:Y:S01]  /*0590*/  NOP ;  /* 0x0000000000007918 */ /* 0x01efe20000000000 */
.L_x_3:
[----:B0-----:R-:W-:Y:S05]  /*05a0*/  BSYNC B0 ;  /* 0x0000000000007941 */ /* 0x001fea0003800000 */
.L_x_2:
[----:B------:R-:W-:Y:S01]  /*05b0*/  SHF.R.S32.HI R4, RZ, 0x1f, R45 ;  /* 0x0000001fff047819 */ /* 0x000fe2000001142d */
[----:B------:R-:W0:Y:S01]  /*05c0*/  SHFL.IDX PT, R0, R0, RZ, 0x1f ;  /* 0x00001fff00007589 */ /* 0x000e2200000e0000 */
[----:B------:R-:W1:Y:S01]  /*05d0*/  S2UR UR8, SR_CTAID.X ;  /* 0x00000000000879c3 */ /* 0x000e620000002500 */
[----:B------:R-:W-:Y:S02]  /*05e0*/  ELECT P0, URZ, PT ;  /* 0x00000000003f782f */ /* 0x000fe40003800000 */
[----:B------:R-:W-:Y:S01]  /*05f0*/  LEA.HI R4, R4, R45, RZ, 0x7 ;  /* 0x0000002d04047211 */ /* 0x000fe200078f38ff */
[----:B------:R-:W-:Y:S01]  /*0600*/  ULDC UR4, c[0x0][0x150] ;  /* 0x0000540000047ab9 */ /* 0x000fe20000000800 */
[----:B------:R-:W-:Y:S01]  /*0610*/  SHF.R.S32.HI R6, RZ, 0x1f, R5 ;  /* 0x0000001fff067819 */ /* 0x000fe20000011405 */
[----:B------:R-:W-:Y:S01]  /*0620*/  NOP ;  /* 0x0000000000007918 */ /* 0x000fe20000000000 */
[----:B------:R-:W-:Y:S01]  /*0630*/  LOP3.LUT R4, R4, 0xffffff80, RZ, 0xc0, !PT ;  /* 0xffffff8004047812 */ /* 0x000fe200078ec0ff */
[----:B------:R-:W-:Y:S01]  /*0640*/  IMAD.MOV.U32 R19, RZ, RZ, 0x1 ;  /* 0x00000001ff137424 */ /* 0x000fe200078e00ff */
[----:B------:R-:W-:Y:S01]  /*0650*/  LEA.HI R6, R6, R5, RZ, 0x2 ;  /* 0x0000000506067211 */ /* 0x000fe200078f10ff */
[----:B------:R-:W2:Y:S01]  /*0660*/  LDC R12, c[0x0][0x144] ;  /* 0x00005100ff0c7b82 */ /* 0x000ea20000000800 */
[----:B------:R-:W-:Y:S01]  /*0670*/  NOP ;  /* 0x0000000000007918 */ /* 0x000fe20000000000 */
[----:B------:R-:W-:Y:S01]  /*0680*/  IMAD.IADD R8, R45, 0x1, -R4 ;  /* 0x000000012d087824 */ /* 0x000fe200078e0a04 */
[----:B------:R-:W-:Y:S01]  /*0690*/  LOP3.LUT R6, R6, 0x3ffffffc, RZ, 0xc0, !PT ;  /* 0x3ffffffc06067812 */ /* 0x000fe200078ec0ff */
[----:B------:R-:W3:Y:S01]  /*06a0*/  S2R R4, SR_CTAID.Y ;  /* 0x0000000000047919 */ /* 0x000ee20000002600 */
[----:B------:R-:W-:-:S02]  /*06b0*/  ISETP.NE.AND P3, PT, R2, RZ, PT ;  /* 0x000000ff0200720c */ /* 0x000fc40003f65270 */
[----:B------:R-:W-:Y:S01]  /*06c0*/  SHF.R.S32.HI R9, RZ, 0x1f, R8 ;  /* 0x0000001fff097819 */ /* 0x000fe20000011408 */
[----:B------:R-:W-:Y:S01]  /*06d0*/  IMAD.IADD R6, R5, 0x1, -R6 ;  /* 0x0000000105067824 */ /* 0x000fe200078e0a06 */
[----:B------:R-:W4:Y:S02]  /*06e0*/  LDC R14, c[0x0][0x140] ;  /* 0x00005000ff0e7b82 */ /* 0x000f240000000800 */
[----:B------:R-:W-:Y:S02]  /*06f0*/  LEA.HI R9, R9, R8, RZ, 0x3 ;  /* 0x0000000809097211 */ /* 0x000fe400078f18ff */
[----:B0-----:R-:W-:Y:S02]  /*0700*/  ISETP.NE.OR P0, PT, R0, RZ, !P0 ;  /* 0x000000ff0000720c */ /* 0x001fe40004705670 */
[--C-:B------:R-:W-:Y:S02]  /*0710*/  SHF.R.S32.HI R0, RZ, 0x3, R9.reuse ;  /* 0x00000003ff007819 */ /* 0x100fe40000011409 */
[----:B------:R-:W-:-:S02]  /*0720*/  SHF.R.S32.HI R9, RZ, 0x1f, R9 ;  /* 0x0000001fff097819 */ /* 0x000fc40000011409 */
[----:B-1----:R-:W-:Y:S02]  /*0730*/  I2FP.F32.U32 R10, UR8 ;  /* 0x00000008000a7c45 */ /* 0x002fe40008201000 */
[----:B------:R-:W-:-:S03]  /*0740*/  LEA.HI R9, R9, R0, RZ, 0x2 ;  /* 0x0000000009097211 */ /* 0x000fc600078f10ff */
[----:B------:R-:W-:Y:S01]  /*0750*/  FMUL R10, R10, UR4 ;  /* 0x000000040a0a7c20 */ /* 0x000fe20008400000 */
[----:B------:R-:W-:Y:S01]  /*0760*/  LOP3.LUT R9, R9, 0xfffffffc, RZ, 0xc0, !PT ;  /* 0xfffffffc09097812 */ /* 0x000fe200078ec0ff */
[----:B------:R-:W-:Y:S01]  /*0770*/  VOTEU.ALL UP0, P0 ;  /* 0x00000000003f7886 */ /* 0x000fe20000000000 */
[----:B------:R-:W-:Y:S01]  /*0780*/  ULDC UR4, c[0x0][0x154] ;  /* 0x0000550000047ab9 */ /* 0x000fe20000000800 */
[----:B------:R-:W-:Y:S02]  /*0790*/  VOTEU.ALL UP1, P0 ;  /* 0x00000000003f7886 */ /* 0x000fe40000020000 */
[----:B------:R-:W0:Y:S01]  /*07a0*/  F2I.U32.TRUNC.NTZ R10, R10 ;  /* 0x0000000a000a7305 */ /* 0x000e22000020f000 */
[----:B------:R-:W-:Y:S01]  /*07b0*/  IMAD.IADD R9, R0, 0x1, -R9 ;  /* 0x0000000100097824 */ /* 0x000fe200078e0a09 */
[----:B------:R-:W1:Y:S01]  /*07c0*/  @!UP0 S2UR UR7, SR_CgaCtaId ;  /* 0x00000000000789c3 */ /* 0x000e620000008800 */
[----:B------:R-:W-:Y:S01]  /*07d0*/  SHF.R.S32.HI R0, RZ, 0x1f, R3 ;  /* 0x0000001fff007819 */ /* 0x000fe20000011403 */
[----:B------:R-:W-:Y:S01]  /*07e0*/  @!UP0 UMOV UR6, 0x400 ;  /* 0x0000040000068882 */ /* 0x000fe20000000000 */
[----:B------:R-:W-:Y:S01]  /*07f0*/  IMAD R22, R6, 0x4, R9 ;  /* 0x0000000406167824 */ /* 0x000fe200078e0209 */
[----:B---3--:R-:W-:-:S02]  /*0800*/  I2FP.F32.U32 R13, R4 ;  /* 0x00000004000d7245 */ /* 0x008fc40000201000 */
[----:B------:R-:W-:Y:S02]  /*0810*/  LEA.HI R0, R0, R3, RZ, 0x2 ;  /* 0x0000000300007211 */ /* 0x000fe400078f10ff */
[----:B------:R-:W-:Y:S01]  /*0820*/  LEA.HI R6, R22, R22, RZ, 0x1 ;  /* 0x0000001616067211 */ /* 0x000fe200078f08ff */
[----:B------:R-:W-:Y:S01]  /*0830*/  FMUL R13, R13, UR4 ;  /* 0x000000040d0d7c20 */ /* 0x000fe20008400000 */
[----:B------:R-:W3:Y:S01]  /*0840*/  LDC R9, c[0x0][0x148] ;  /* 0x00005200ff097b82 */ /* 0x000ee20000000800 */
[----:B------:R-:W-:Y:S01]  /*0850*/  LOP3.LUT R0, R0, 0xfffffffc, RZ, 0xc0, !PT ;  /* 0xfffffffc00007812 */ /* 0x000fe200078ec0ff */
[----:B------:R-:W-:Y:S01]  /*0860*/  UMOV UR4, 0x20 ;  /* 0x0000002000047882 */ /* 0x000fe20000000000 */
[----:B------:R-:W-:Y:S01]  /*0870*/  LOP3.LUT R11, R6, 0xfffffffe, RZ, 0xc0, !PT ;  /* 0xfffffffe060b7812 */ /* 0x000fe200078ec0ff */
[----:B0-----:R-:W-:Y:S01]  /*0880*/  IMAD.MOV R15, RZ, RZ, -R10 ;  /* 0x000000ffff0f7224 */ /* 0x001fe200078e0a0a */
[----:B------:R-:W0:Y:S01]  /*0890*/  F2I.U32.TRUNC.NTZ R13, R13 ;  /* 0x0000000d000d7305 */ /* 0x000e22000020f000 */
[----:B------:R-:W-:Y:S01]  /*08a0*/  IMAD.IADD R3, R3, 0x1, -R0 ;  /* 0x0000000103037824 */ /* 0x000fe200078e0a00 */
[----:B------:R-:W-:-:S04]  /*08b0*/  @!UP0 UIADD3 UR4, -UR4, 0x100000, URZ ;  /* 0x0010000004048890 */ /* 0x000fc8000fffe13f */
[----:B------:R-:W-:Y:S02]  /*08c0*/  @!UP0 USHF.L.U32 UR5, UR4, 0xb, URZ ;  /* 0x0000000b04058899 */ /* 0x000fe4000800063f */
[----:B------:R-:W-:Y:S01]  /*08d0*/  @!UP0 USHF.L.U32 UR4, UR4, 0x1, URZ ;  /* 0x0000000104048899 */ /* 0x000fe2000800063f */
[----:B--2---:R-:W-:Y:S01]  /*08e0*/  IMAD R6, R12, R15, UR8 ;  /* 0x000000080c067e24 */ /* 0x004fe2000f8e020f */
[----:B----4-:R-:W-:Y:S01]  /*08f0*/  ISETP.EQ.U32.AND P2, PT, R14, 0x1, PT ;  /* 0x000000010e00780c */ /* 0x010fe20003f42070 */
[----:B------:R-:W-:Y:S01]  /*0900*/  IMAD.IADD R11, R22, 0x1, -R11 ;  /* 0x00000001160b7824 */ /* 0x000fe200078e0a0b */
[----:B------:R-:W-:Y:S01]  /*0910*/  ISETP.NE.AND P1, PT, R3, 0x3, PT ;  /* 0x000000030300780c */ /* 0x000fe20003f25270 */
[----:B-1----:R-:W-:-:S03]  /*0920*/  @!UP0 ULEA UR6, UR7, UR6, 0x18 ;  /* 0x0000000607068291 */ /* 0x002fc6000f8ec03f */
[----:B------:R-:W-:Y:S01]  /*0930*/  ISETP.NE.AND P4, PT, R11, R6, PT ;  /* 0x000000060b00720c */ /* 0x000fe20003f85270 */
[----:B------:R-:W-:Y:S01]  /*0940*/  IMAD.SHL.U32 R11, R22, 0x4, RZ ;  /* 0x00000004160b7824 */ /* 0x000fe200078e00ff */
[----:B------:R-:W-:Y:S01]  /*0950*/  VOTEU.ALL UP0, P0 ;  /* 0x00000000003f7886 */ /* 0x000fe20000000000 */
[----:B------:R-:W-:Y:S01]  /*0960*/  LOP3.LUT P0, RZ, R8, 0x7, RZ, 0xc0, !PT ;  /* 0x0000000708ff7812 */ /* 0x000fe2000780c0ff */
[----:B------:R-:W-:Y:S01]  /*0970*/  VIADD R8, R2, 0xffffffff ;  /* 0xffffffff02087836 */ /* 0x000fe20000000000 */
[----:B------:R-:W-:Y:S01]  /*0980*/  ISETP.EQ.OR P1, PT, R3, RZ, !P1 ;  /* 0x000000ff0300720c */ /* 0x000fe20004f22670 */
[----:B0-----:R-:W-:Y:S01]  /*0990*/  IMAD.MOV R24, RZ, RZ, -R13 ;  /* 0x000000ffff187224 */ /* 0x001fe200078e0a0d */
[----:B------:R-:W-:Y:S02]  /*09a0*/  LOP3.LUT R22, R22, 0xc, R11, 0x78, !PT ;  /* 0x0000000c16167812 */ /* 0x000fe400078e780b */
[----:B------:R-:W-:Y:S01]  /*09b0*/  ISETP.EQ.AND P1, PT, R2, RZ, P1 ;  /* 0x000000ff0200720c */ /* 0x000fe20000f22270 */
[----:B---3--:R-:W-:Y:S01]  /*09c0*/  IMAD R11, R9, R24, R4 ;  /* 0x00000018090b7224 */ /* 0x008fe200078e0204 */
[C---:B------:R-:W-:Y:S01]  /*09d0*/  ISETP.LT.U32.AND P0, PT, R22.reuse, 0x2, !P0 ;  /* 0x000000021600780c */ /* 0x040fe20004701070 */
[----:B------:R-:W0:Y:S02]  /*09e0*/  FENCE.VIEW.ASYNC.S ;  /* 0x00000000000073c6 */ /* 0x000e240000000000 */
[----:B0-----:R0:W1:Y:S01]  /*09f0*/  @!UP0 SYNCS.EXCH.64 URZ, [UR6+0x1b0], UR4 ;  /* 0x0001b004063f85b2 */ /* 0x0010620008000100 */
[----:B------:R-:W-:-:S02]  /*0a00*/  @P4 LEA.HI R0, R22, R22, RZ, 0x1 ;  /* 0x0000001616004211 */ /* 0x000fc400078f08ff */
[----:B------:R-:W-:Y:S02]  /*0a10*/  ISETP.GE.U32.AND P6, PT, R8, 0x2, PT ;  /* 0x000000020800780c */ /* 0x000fe40003fc6070 */
[----:B------:R-:W-:Y:S02]  /*0a20*/  @P4 SHF.R.S32.HI R0, RZ, 0x1, R0 ;  /* 0x00000001ff004819 */ /* 0x000fe40000011400 */
[----:B------:R-:W-:Y:S02]  /*0a30*/  SEL R18, RZ, 0x1, !P1 ;  /* 0x00000001ff127807 */ /* 0x000fe40004800000 */
[----:B------:R-:W-:Y:S02]  /*0a40*/  @P4 ISETP.NE.AND P5, PT, R0, R11, PT ;  /* 0x0000000b0000420c */ /* 0x000fe40003fa5270 */
[----:B------:R-:W-:Y:S02]  /*0a50*/  SEL R0, RZ, 0x1, !P0 ;  /* 0x00000001ff007807 */ /* 0x000fe40004000000 */
[----:B------:R-:W-:-:S02]  /*0a60*/  @P4 SEL R19, RZ, 0x1, P5 ;  /* 0x00000001ff134807 */ /* 0x000fc40002800000 */
[----:B------:R-:W-:Y:S01]  /*0a70*/  SEL R18, R18, 0x2, P6 ;  /* 0x0000000212127807 */ /* 0x000fe20003000000 */
[----:B------:R0:W2:Y:S01]  /*0a80*/  @!UP1 SYNCS.EXCH.64 URZ, [UR6+0x1b8], UR4 ;  /* 0x0001b804063f95b2 */ /* 0x0000a20008000100 */
[----:B------:R-:W-:Y:S01]  /*0a90*/  LOP3.LUT R19, R19, R0, RZ, 0xc0, !PT ;  /* 0x0000000013137212 */ /* 0x000fe200078ec0ff */
[----:B------:R-:W-:Y:S01]  /*0aa0*/  NOP ;  /* 0x0000000000007918 */ /* 0x000fe20000000000 */
[----:B------:R-:W-:Y:S01]  /*0ab0*/  LOP3.LUT R0, R45, 0x7f, RZ, 0xc0, !PT ;  /* 0x0000007f2d007812 */ /* 0x000fe200078ec0ff */
[----:B------:R-:W-:Y:S06]  /*0ac0*/  @!P2 BRA `(.L_x_4) ;  /* 0x000000000008a947 */ /* 0x000fec0003800000 */
[----:B-12---:R-:W-:Y:S01]  /*0ad0*/  UCGABAR_ARV ;  /* 0x00000000000079c7 */ /* 0x006fe20008000000 */
[----:B------:R-:W-:Y:S05]  /*0ae0*/  BRA `(.L_x_5) ;  /* 0x0000000000047947 */ /* 0x000fea0003800000 */
.L_x_4:
[----:B-12---:R-:W-:Y:S01]  /*0af0*/  NOP ;  /* 0x0000000000007918 */ /* 0x006fe20000000000 */
.L_x_5:
[----:B------:R-:W1:Y:S01]  /*0b00*/  LDC R16, c[0x0][0x65c] ;  /* 0x00019700ff107b82 */ /* 0x000e620000000800 */
[----:B------:R-:W-:Y:S02]  /*0b10*/  IMAD.U32 R10, RZ, RZ, UR8 ;  /* 0x00000008ff0a7e24 */ /* 0x000fe4000f8e00ff */
[----:B------:R-:W-:Y:S01]  /*0b20*/  IMAD.MOV.U32 R11, RZ, RZ, RZ ;  /* 0x000000ffff0b7224 */ /* 0x000fe200078e00ff */
[----:B-1----:R-:W-:-:S04]  /*0b30*/  ISETP.NE.AND P1, PT, R16, 0x1, PT ;  /* 0x000000011000780c */ /* 0x002fc80003f25270 */
[----:B------:R-:W-:-:S09]  /*0b40*/  P2R R2, PR, RZ, 0x2 ;  /* 0x00000002ff027803 */ /* 0x000fd20000000000 */
[----:B------:R-:W1:Y:S01]  /*0b50*/  @P1 LDC R13, c[0x0][0x10] ;  /* 0x00000400ff0d1b82 */ /* 0x000e620000000800 */
[----:B------:R-:W-:Y:S02]  /*0b60*/  @P1 IMAD.MOV.U32 R5, RZ, RZ, RZ ;  /* 0x000000ffff051224 */ /* 0x000fe400078e00ff */
[----:B------:R-:W-:-:S05]  /*0b70*/  @P1 IMAD.MOV.U32 R17, RZ, RZ, RZ ;  /* 0x000000ffff111224 */ /* 0x000fca00078e00ff */
[----:B------:R-:W2:Y:S01]  /*0b80*/  @!P1 LDC R15, c[0x0][0xc] ;  /* 0x00000300ff0f9b82 */ /* 0x000ea20000000800 */
[----:B0-----:R-:W-:Y:S01]  /*0b90*/  ULDC UR4, c[0x0][0xc] ;  /* 0x0000030000047ab9 */ /* 0x001fe20000000800 */
[----:B------:R-:W-:Y:S01]  /*0ba0*/  ULDC UR5, c[0x0][0x10] ;  /* 0x0000040000057ab9 */ /* 0x000fe20000000800 */
[----:B------:R-:W-:Y:S01]  /*0bb0*/  ULDC UR6, c[0x0][0x14] ;  /* 0x0000050000067ab9 */ /* 0x000fe20000000800 */
[----:B------:R-:W-:-:S04]  /*0bc0*/  UIMAD.WIDE.U32 UR4, UR4, UR5, URZ ;  /* 0x00000005040472a5 */ /* 0x000fc8000f8e003f */
[----:B------:R-:W-:Y:S02]  /*0bd0*/  UIMAD.WIDE.U32 UR36, UR4, UR6, URZ ;  /* 0x00000006042472a5 */ /* 0x000fe4000f8e003f */
[----:B------:R-:W-:-:S04]  /*0be0*/  UIMAD UR42, UR5, UR6, URZ ;  /* 0x00000006052a72a4 */ /* 0x000fc8000f8e023f */
[----:B------:R-:W-:Y:S01]  /*0bf0*/  UIADD3 UR42, UR37, UR42, URZ ;  /* 0x0000002a252a7290 */ /* 0x000fe2000fffe03f */
[----:B-1----:R-:W-:-:S04]  /*0c00*/  @P1 IMAD.WIDE.U32 R12, R13, UR8, R4 ;  /* 0x000000080d0c1c25 */ /* 0x002fc8000f8e0004 */
[----:B------:R-:W-:Y:S02]  /*0c10*/  @P1 IMAD.MOV.U32 R2, RZ, RZ, R12 ;  /* 0x000000ffff021224 */ /* 0x000fe400078e000c */
[----:B------:R-:W-:Y:S02]  /*0c20*/  @P1 IMAD.IADD R17, R13, 0x1, R17 ;  /* 0x000000010d111824 */ /* 0x000fe400078e0211 */
[----:B--2---:R-:W-:-:S04]  /*0c30*/  @!P1 IMAD.WIDE.U32 R10, R4, R15, R10 ;  /* 0x0000000f040a9225 */ /* 0x004fc800078e000a */
[----:B------:R-:W-:Y:S02]  /*0c40*/  @!P1 IMAD.MOV.U32 R2, RZ, RZ, R10 ;  /* 0x000000ffff029224 */ /* 0x000fe400078e000a */
[----:B------:R-:W-:Y:S01]  /*0c50*/  @!P1 IMAD.MOV.U32 R17, RZ, RZ, R11 ;  /* 0x000000ffff119224 */ /* 0x000fe200078e000b */
[----:B------:R-:W-:Y:S06]  /*0c60*/  @!P2 BRA `(.L_x_6) ;  /* 0x00000000000ca947 */ /* 0x000fec0003800000 */
[----:B------:R-:W-:Y:S01]  /*0c70*/  UCGABAR_WAIT ;  /* 0x0000000000007dc7 */ /* 0x000fe20008000000 */
[----:B------:R-:W-:Y:S01]  /*0c80*/  CCTL.IVALL ;  /* 0x00000000ff00798f */ /* 0x000fe20002000000 */
[----:B------:R-:W-:Y:S05]  /*0c90*/  BRA `(.L_x_7) ;  /* 0x0000000000047947 */ /* 0x000fea0003800000 */
.L_x_6:
[----:B------:R-:W-:Y:S06]  /*0ca0*/  BAR.SYNC.DEFER_BLOCKING 0x0 ;  /* 0x0000000000007b1d */ /* 0x000fec0000010000 */
.L_x_7:
[----:B------:R-:W-:Y:S05]  /*0cb0*/  @!P3 BRA `(.L_x_8) ;  /* 0x000000300044b947 */ /* 0x000fea0003800000 */
[----:B------:R-:W-:-:S13]  /*0cc0*/  ISETP.GT.U32.AND P0, PT, R8, 0x1, PT ;  /* 0x000000010800780c */ /* 0x000fda0003f04070 */
[----:B------:R-:W-:Y:S05]  /*0cd0*/  @P0 EXIT ;  /* 0x000000000000094d */ /* 0x000fea0003800000 */
[----:B------:R-:W-:Y:S01]  /*0ce0*/  ULDC.64 UR4, c[0x0][0x650] ;  /* 0x0001940000047ab9 */ /* 0x000fe20000000a00 */
[----:B------:R-:W-:Y:S01]  /*0cf0*/  PRMT R3, RZ, 0x7610, R3 ;  /* 0x00007610ff037816 */ /* 0x000fe20000000003 */
[----:B------:R-:W-:Y:S01]  /*0d00*/  IMAD.MOV.U32 R49, RZ, RZ, -0x1 ;  /* 0xffffffffff317424 */ /* 0x000fe200078e00ff */
[----:B------:R-:W-:Y:S01]  /*0d10*/  ISETP.GE.U32.AND P0, PT, R2, UR4, PT ;  /* 0x0000000402007c0c */ /* 0x000fe2000bf06070 */
[----:B------:R-:W-:Y:S02]  /*0d20*/  IMAD.MOV.U32 R48, RZ, RZ, -0x1 ;  /* 0xffffffffff307424 */ /* 0x000fe400078e00ff */
[----:B------:R-:W-:Y:S01]  /*0d30*/  IMAD.MOV.U32 R23, RZ, RZ, -0x1 ;  /* 0xffffffffff177424 */ /* 0x000fe200078e00ff */
[----:B------:R-:W-:-:S13]  /*0d40*/  ISETP.GE.U32.AND.EX P0, PT, R17, UR5, PT, P0 ;  /* 0x0000000511007c0c */ /* 0x000fda000bf06100 */
[----:B------:R-:W-:Y:S05]  /*0d50*/  @P0 BRA `(.L_x_9) ;  /* 0x0000000400300947 */ /* 0x000fea0003800000 */
[----:B------:R-:W0:Y:S01]  /*0d60*/  LDC.64 R26, c[0x0][0x628] ;  /* 0x00018a00ff1a7b82 */ /* 0x000e220000000a00 */
[----:B------:R-:W-:Y:S02]  /*0d70*/  IMAD.MOV.U32 R10, RZ, RZ, R2 ;  /* 0x000000ffff0a7224 */ /* 0x000fe400078e0002 */
[----:B------:R-:W-:-:S05]  /*0d80*/  IMAD.MOV.U32 R11, RZ, RZ, R17 ;  /* 0x000000ffff0b7224 */ /* 0x000fca00078e0011 */
[----:B------:R-:W1:Y:S08]  /*0d90*/  LDC R8, c[0x0][0x630] ;  /* 0x00018c00ff087b82 */ /* 0x000e700000000800 */
[----:B------:R-:W2:Y:S01]  /*0da0*/  LDC.64 R28, c[0x0][0x620] ;  /* 0x00018800ff1c7b82 */ /* 0x000ea20000000a00 */
[----:B0-----:R-:W-:-:S04]  /*0db0*/  ISETP.NE.U32.AND P0, PT, R26, RZ, PT ;  /* 0x000000ff1a00720c */ /* 0x001fc80003f05070 */
[----:B------:R-:W-:-:S13]  /*0dc0*/  ISETP.NE.AND.EX P0, PT, R27, RZ, PT, P0 ;  /* 0x000000ff1b00720c */ /* 0x000fda0003f05300 */
[----:B-12---:R-:W-:Y:S05]  /*0dd0*/  @!P0 BRA `(.L_x_10) ;  /* 0x0000000000288947 */ /* 0x006fea0003800000 */
[----:B------:R-:W0:Y:S02]  /*0de0*/  LDC R3, c[0x0][0x634] ;  /* 0x00018d00ff037b82 */ /* 0x000e240000000800 */
[----:B0-----:R-:W-:-:S05]  /*0df0*/  IADD3 R3, P0, R2, R3, RZ ;  /* 0x0000000302037210 */ /* 0x001fca0007f1e0ff */
[----:B------:R-:W-:-:S04]  /*0e00*/  IMAD.X R21, RZ, RZ, R17, P0 ;  /* 0x000000ffff157224 */ /* 0x000fc800000e0611 */
[----:B------:R-:W-:-:S04]  /*0e10*/  IMAD.WIDE.U32 R10, R21, R26, RZ ;  /* 0x0000001a150a7225 */ /* 0x000fc800078e00ff */
[----:B------:R-:W-:-:S04]  /*0e20*/  IMAD.WIDE.U32 R12, P0, R3, R27, R10 ;  /* 0x0000001b030c7225 */ /* 0x000fc8000780000a */
[----:B------:R-:W-:-:S04]  /*0e30*/  IMAD.WIDE.U32 R10, R3, R26, RZ ;  /* 0x0000001a030a7225 */ /* 0x000fc800078e00ff */
[----:B------:R-:W-:Y:S01]  /*0e40*/  IMAD.X R15, RZ, RZ, RZ, P0 ;  /* 0x000000ffff0f7224 */ /* 0x000fe200000e06ff */
[----:B------:R-:W-:Y:S01]  /*0e50*/  IADD3 RZ, P0, R11, R12, RZ ;  /* 0x0000000c0bff7210 */ /* 0x000fe20007f1e0ff */
[----:B------:R-:W-:-:S04]  /*0e60*/  IMAD.MOV.U32 R14, RZ, RZ, R13 ;  /* 0x000000ffff0e7224 */ /* 0x000fc800078e000d */
[----:B------:R-:W-:-:S08]  /*0e70*/  IMAD.WIDE.U32.X R10, R21, R27, R14, P0 ;  /* 0x0000001b150a7225 */ /* 0x000fd000000e040e */
.L_x_10:
[-CC-:B------:R-:W-:Y:S01]  /*0e80*/  SHF.R.U64 R27, R10, R8.reuse, R11.reuse ;  /* 0x000000080a1b7219 */ /* 0x180fe2000000120b */
[----:B------:R-:W0:Y:S01]  /*0e90*/  LDC.64 R32, c[0x0][0x640] ;  /* 0x00019000ff207b82 */ /* 0x000e220000000a00 */
[----:B------:R-:W-:Y:S01]  /*0ea0*/  SHF.R.U32.HI R3, RZ, R8, R11 ;  /* 0x00000008ff037219 */ /* 0x000fe2000001160b */
[----:B------:R-:W-:Y:S01]  /*0eb0*/  IMAD R31, R9, R24, R4 ;  /* 0x00000018091f7224 */ /* 0x000fe200078e0204 */
[----:B------:R-:W-:Y:S01]  /*0ec0*/  IADD3 R5, P0, RZ, -R27, RZ ;  /* 0x8000001bff057210 */ /* 0x000fe20007f1e0ff */
[----:B------:R-:W-:-:S04]  /*0ed0*/  IMAD.MOV.U32 R23, RZ, RZ, 0x1 ;  /* 0x00000001ff177424 */ /* 0x000fc800078e00ff */
[----:B------:R-:W1:Y:S01]  /*0ee0*/  LDC R12, c[0x0][0x618] ;  /* 0x00018600ff0c7b82 */ /* 0x000e620000000800 */
[----:B------:R-:W-:-:S04]  /*0ef0*/  IMAD.X R3, RZ, RZ, ~R3, P0 ;  /* 0x000000ffff037224 */ /* 0x000fc800000e0e03 */
[-C--:B------:R-:W-:Y:S02]  /*0f00*/  IMAD R8, R3, R28.reuse, RZ ;  /* 0x0000001c03087224 */ /* 0x080fe400078e02ff */
[----:B------:R-:W-:Y:S01]  /*0f10*/  IMAD.MOV.U32 R3, RZ, RZ, R17 ;  /* 0x000000ffff037224 */ /* 0x000fe200078e0011 */
[----:B------:R-:W2:Y:S01]  /*0f20*/  LDC R20, c[0x0][0x608] ;  /* 0x00018200ff147b82 */ /* 0x000ea20000000800 */
[----:B------:R-:W-:-:S04]  /*0f30*/  IMAD.WIDE.U32 R10, R5, R28, R2 ;  /* 0x0000001c050a7225 */ /* 0x000fc800078e0002 */
[----:B------:R-:W-:-:S03]  /*0f40*/  IMAD R5, R5, R29, R8 ;  /* 0x0000001d05057224 */ /* 0x000fc600078e0208 */
[----:B------:R-:W3:Y:S01]  /*0f50*/  LDC R30, c[0x0][0x658] ;  /* 0x00019600ff1e7b82 */ /* 0x000ee20000000800 */
[----:B0-----:R-:W-:Y:S01]  /*0f60*/  ISETP.NE.U32.AND P0, PT, R32, RZ, PT ;  /* 0x000000ff2000720c */ /* 0x001fe20003f05070 */
[----:B------:R-:W-:Y:S02]  /*0f70*/  IMAD.MOV.U32 R3, RZ, RZ, -0x1 ;  /* 0xffffffffff037424 */ /* 0x000fe400078e00ff */
[----:B------:R-:W-:Y:S01]  /*0f80*/  IMAD.IADD R5, R11, 0x1, R5 ;  /* 0x000000010b057824 */ /* 0x000fe200078e0205 */
[----:B------:R-:W-:-:S03]  /*0f90*/  ISETP.NE.AND.EX P0, PT, R33, RZ, PT, P0 ;  /* 0x000000ff2100720c */ /* 0x000fc60003f05300 */
[----:B------:R-:W0:Y:S01]  /*0fa0*/  LDC R26, c[0x0][0x600] ;  /* 0x00018000ff1a7b82 */ /* 0x000e220000000800 */
[-CC-:B-1----:R-:W-:Y:S02]  /*0fb0*/  SHF.R.U64 R14, R10, R12.reuse, R5.reuse ;  /* 0x0000000c0a0e7219 */ /* 0x182fe40000001205 */
[----:B------:R-:W-:-:S05]  /*0fc0*/  SHF.R.U32.HI R5, RZ, R12, R5 ;  /* 0x0000000cff057219 */ /* 0x000fca0000011605 */
[----:B------:R-:W1:Y:S01]  /*0fd0*/  LDC R15, c[0x0][0x648] ;  /* 0x00019200ff0f7b82 */ /* 0x000e620000000800 */
[-CC-:B--2---:R-:W-:Y:S02]  /*0fe0*/  SHF.R.U64 R29, R14, R20.reuse, R5.reuse ;  /* 0x000000140e1d7219 */ /* 0x184fe40000001205 */
[----:B------:R-:W-:-:S05]  /*0ff0*/  SHF.R.U32.HI R5, RZ, R20, R5 ;  /* 0x00000014ff057219 */ /* 0x000fca0000011605 */
[----:B------:R-:W2:Y:S01]  /*1000*/  LDC R21, c[0x0][0x638] ;  /* 0x00018e00ff157b82 */ /* 0x000ea20000000800 */
[-CC-:B---3--:R-:W-:Y:S02]  /*1010*/  SHF.R.U64 R20, R29, R30.reuse, R5.reuse ;  /* 0x0000001e1d147219 */ /* 0x188fe40000001205 */
[-C--:B------:R-:W-:Y:S02]  /*1020*/  SHF.L.U32 R3, R3, R30.reuse, RZ ;  /* 0x0000001e03037219 */ /* 0x080fe400000006ff */
[----:B------:R-:W-:Y:S01]  /*1030*/  SHF.R.U32.HI R5, RZ, R30, R5 ;  /* 0x0000001eff057219 */ /* 0x000fe20000011605 */
[----:B------:R-:W-:Y:S01]  /*1040*/  IMAD.MOV.U32 R4, RZ, RZ, R20 ;  /* 0x000000ffff047224 */ /* 0x000fe200078e0014 */
[----:B------:R-:W-:Y:S01]  /*1050*/  LOP3.LUT R12, RZ, R3, RZ, 0x33, !PT ;  /* 0x00000003ff0c7212 */ /* 0x000fe200078e33ff */
[----:B------:R-:W3:Y:S01]  /*1060*/  LDC R25, c[0x0][0x610] ;  /* 0x00018400ff197b82 */ /* 0x000ee20000000800 */
[----:B------:R-:W-:Y:S05]  /*1070*/  @!P0 BRA `(.L_x_11) ;  /* 0x0000000000288947 */ /* 0x000fea0003800000 */
[----:B------:R-:W4:Y:S02]  /*1080*/  LDC R3, c[0x0][0x64c] ;  /* 0x00019300ff037b82 */ /* 0x000f240000000800 */
[----:B----4-:R-:W-:-:S05]  /*1090*/  IADD3 R3, P0, R20, R3, RZ ;  /* 0x0000000314037210 */ /* 0x010fca0007f1e0ff */
        /* <DEDUP_REMOVED lines=8> */
.L_x_11:
[----:B-1----:R-:W-:Y:S01]  /*1120*/  SHF.R.U64 R4, R4, R15, R5 ;  /* 0x0000000f04047219 */ /* 0x002fe20000001205 */
[----:B0-----:R-:W-:Y:S01]  /*1130*/  VIADD R5, R26, 0xffffffff ;  /* 0xffffffff1a057836 */ /* 0x001fe20000000000 */
[----:B------:R-:W-:Y:S01]  /*1140*/  SHF.L.U32 R3, R23, R30, RZ ;  /* 0x0000001e17037219 */ /* 0x000fe200000006ff */
[----:B------:R-:W-:Y:S01]  /*1150*/  IMAD.MOV.U32 R23, RZ, RZ, R27 ;  /* 0x000000ffff177224 */ /* 0x000fe200078e001b */
[----:B------:R-:W-:Y:S01]  /*1160*/  LOP3.LUT R12, R29, R12, RZ, 0xc0, !PT ;  /* 0x0000000c1d0c7212 */ /* 0x000fe200078ec0ff */
[----:B------:R-:W-:Y:S01]  /*1170*/  IMAD.MOV R8, RZ, RZ, -R4 ;  /* 0x000000ffff087224 */ /* 0x000fe200078e0a04 */
[----:B------:R-:W-:Y:S02]  /*1180*/  SEL R6, R6, R31, !P1 ;  /* 0x0000001f06067207 */ /* 0x000fe40004800000 */
[----:B------:R-:W-:Y:S01]  /*1190*/  LOP3.LUT R5, R14, R5, RZ, 0xc0, !PT ;  /* 0x000000050e057212 */ /* 0x000fe200078ec0ff */
[----:B------:R-:W-:Y:S02]  /*11a0*/  IMAD R9, R3, R4, R12 ;  /* 0x0000000403097224 */ /* 0x000fe400078e020c */
[----:B--2---:R-:W-:-:S02]  /*11b0*/  IMAD R3, R8, R21, R20 ;  /* 0x0000001508037224 */ /* 0x004fc400078e0214 */
[----:B---3--:R-:W-:Y:S02]  /*11c0*/  IMAD R6, R9, R25, R6 ;  /* 0x0000001909067224 */ /* 0x008fe400078e0206 */
[----:B------:R-:W-:Y:S02]  /*11d0*/  IMAD R49, R3, R26, R5 ;  /* 0x0000001a03317224 */ /* 0x000fe400078e0205 */
[----:B------:R-:W-:-:S03]  /*11e0*/  IMAD.MOV.U32 R4, RZ, RZ, 0x1 ;  /* 0x00000001ff047424 */ /* 0x000fc600078e00ff */
[----:B------:R-:W-:Y:S02]  /*11f0*/  SEL R48, R49, R6, !P1 ;  /* 0x0000000631307207 */ /* 0x000fe40004800000 */
[----:B------:R-:W-:Y:S02]  /*1200*/  PRMT R3, R4, 0x7610, R3 ;  /* 0x0000761004037816 */ /* 0x000fe40000000003 */
[----:B------:R-:W-:-:S07]  /*1210*/  SEL R49, R6, R49, !P1 ;  /* 0x0000003106317207 */ /* 0x000fce0004800000 */
.L_x_9:
[----:B------:R-:W-:-:S08]  /*1220*/  NOP ;  /* 0x0000000000007918 */ /* 0x000fd00000000000 */
[----:B------:R-:W0:Y:S02]  /*1230*/  USETMAXREG.TRY_ALLOC.CTAPOOL UP0, 0xe8 ;  /* 0x000000e8000079c8 */ /* 0x000e240008000600 */
[----:B0-----:R-:W-:-:S13]  /*1240*/  PLOP3.LUT P0, PT, PT, PT, UP0, 0x80, 0x0 ;  /* 0x000000000000781c */ /* 0x001fda0003f0f008 */
[----:B------:R-:W-:Y:S05]  /*1250*/  @!P0 BRA `(.L_x_9) ;  /* 0xfffffffc00f08947 */ /* 0x000fea000383ffff */
[----:B------:R-:W-:Y:S01]  /*1260*/  ULDC.64 UR4, c[0x0][0x598] ;  /* 0x0001660000047ab9 */ /* 0x000fe20000000a00 */
[----:B------:R-:W-:Y:S01]  /*1270*/  ULDC.64 UR38, c[0x0][0x208] ;  /* 0x0000820000267ab9 */ /* 0x000fe20000000a00 */
[----:B------:R-:W-:-:S04]  /*1280*/  ISETP.NE.U32.AND P0, PT, RZ, UR4, PT ;  /* 0x00000004ff007c0c */ /* 0x000fc8000bf05070 */
[----:B------:R-:W-:-:S13]  /*1290*/  ISETP.NE.AND.EX P0, PT, RZ, UR5, PT, P0 ;  /* 0x00000005ff007c0c */ /* 0x000fda000bf05300 */
[----:B------:R-:W-:Y:S05]  /*12a0*/  @!P0 BRA `(.L_x_12) ;  /* 0x00000000001c8947 */ /* 0x000fea0003800000 */
[----:B------:R-:W0:Y:S02]  /*12b0*/  LDC.64 R4, c[0x0][0x598] ;  /* 0x00016600ff047b82 */ /* 0x000e240000000a00 */
[----:B0-----:R-:W2:Y:S02]  /*12c0*/  LDG.E.64 R4, desc[UR38][R4.64] ;  /* 0x0000002604047981 */ /* 0x001ea4000c1e1b00 */
[----:B--2---:R-:W-:-:S04]  /*12d0*/  ISETP.NE.U32.AND P0, PT, R4, RZ, PT ;  /* 0x000000ff0400720c */ /* 0x004fc80003f05070 */
[----:B------:R-:W-:-:S13]  /*12e0*/  ISETP.NE.AND.EX P0, PT, R5, RZ, PT, P0 ;  /* 0x000000ff0500720c */ /* 0x000fda0003f05300 */
[----:B------:R-:W-:Y:S05]  /*12f0*/  @!P0 BRA `(.L_x_12) ;  /* 0x0000000000088947 */ /* 0x000fea0003800000 */
[----:B------:R0:W5:Y:S01]  /*1300*/  LD.E R42, desc[UR38][R4.64] ;  /* 0x00000026042a7980 */ /* 0x000162000c101900 */
[----:B------:R-:W-:Y:S05]  /*1310*/  BRA `(.L_x_13) ;  /* 0x0000000000247947 */ /* 0x000fea0003800000 */
.L_x_12:
[----:B------:R-:W-:Y:S02]  /*1320*/  ULDC.64 UR4, c[0x0][0x588] ;  /* 0x0001620000047ab9 */ /* 0x000fe40000000a00 */
[----:B------:R-:W-:-:S04]  /*1330*/  ISETP.NE.U32.AND P0, PT, RZ, UR4, PT ;  /* 0x00000004ff007c0c */ /* 0x000fc8000bf05070 */
[----:B------:R-:W-:-:S13]  /*1340*/  ISETP.NE.AND.EX P0, PT, RZ, UR5, PT, P0 ;  /* 0x00000005ff007c0c */ /* 0x000fda000bf05300 */
[----:B------:R-:W-:Y:S05]  /*1350*/  @!P0 BRA `(.L_x_14) ;  /* 0x00000000000c8947 */ /* 0x000fea0003800000 */
[----:B------:R-:W0:Y:S02]  /*1360*/  LDC.64 R42, c[0x0][0x588] ;  /* 0x00016200ff2a7b82 */ /* 0x000e240000000a00 */
[----:B0-----:R1:W5:Y:S01]  /*1370*/  LDG.E R42, desc[UR38][R42.64] ;  /* 0x000000262a2a7981 */ /* 0x001362000c1e1900 */
[----:B------:R-:W-:Y:S05]  /*1380*/  BRA `(.L_x_13) ;  /* 0x0000000000087947 */ /* 0x000fea0003800000 */
.L_x_14:
[----:B------:R-:W-:Y:S02]  /*1390*/  ULDC UR4, c[0x0][0x580] ;  /* 0x0001600000047ab9 */ /* 0x000fe40000000800 */
[----:B------:R-:W-:-:S07]  /*13a0*/  IMAD.U32 R42, RZ, RZ, UR4 ;  /* 0x00000004ff2a7e24 */ /* 0x000fce000f8e00ff */
.L_x_13:
[----:B------:R-:W-:Y:S02]  /*13b0*/  ULDC.64 UR4, c[0x0][0x5a0] ;  /* 0x0001680000047ab9 */ /* 0x000fe40000000a00 */
[----:B------:R-:W-:-:S04]  /*13c0*/  ISETP.NE.U32.AND P0, PT, RZ, UR4, PT ;  /* 0x00000004ff007c0c */ /* 0x000fc8000bf05070 */
[----:B------:R-:W-:-:S13]  /*13d0*/  ISETP.NE.AND.EX P0, PT, RZ, UR5, PT, P0 ;  /* 0x00000005ff007c0c */ /* 0x000fda000bf05300 */
[----:B------:R-:W-:Y:S05]  /*13e0*/  @!P0 BRA `(.L_x_15) ;  /* 0x00000000001c8947 */ /* 0x000fea0003800000 */
[----:B0-----:R-:W0:Y:S02]  /*13f0*/  LDC.64 R4, c[0x0][0x5a0] ;  /* 0x00016800ff047b82 */ /* 0x001e240000000a00 */
[----:B0-----:R-:W2:Y:S02]  /*1400*/  LDG.E.64 R4, desc[UR38][R4.64] ;  /* 0x0000002604047981 */ /* 0x001ea4000c1e1b00 */
[----:B--2---:R-:W-:-:S04]  /*1410*/  ISETP.NE.U32.AND P0, PT, R4, RZ, PT ;  /* 0x000000ff0400720c */ /* 0x004fc80003f05070 */
[----:B------:R-:W-:-:S13]  /*1420*/  ISETP.NE.AND.EX P0, PT, R5, RZ, PT, P0 ;  /* 0x000000ff0500720c */ /* 0x000fda0003f05300 */
[----:B------:R-:W-:Y:S05]  /*1430*/  @!P0 BRA `(.L_x_15) ;  /* 0x0000000000088947 */ /* 0x000fea0003800000 */
[----:B-1----:R0:W5:Y:S01]  /*1440*/  LD.E R43, desc[UR38][R4.64] ;  /* 0x00000026042b7980 */ /* 0x002162000c101900 */
[----:B------:R-:W-:Y:S05]  /*1450*/  BRA `(.L_x_16) ;  /* 0x0000000000247947 */ /* 0x000fea0003800000 */
.L_x_15:
[----:B------:R-:W-:Y:S02]  /*1460*/  ULDC.64 UR4, c[0x0][0x590] ;  /* 0x0001640000047ab9 */ /* 0x000fe40000000a00 */
[----:B------:R-:W-:-:S04]  /*1470*/  ISETP.NE.U32.AND P0, PT, RZ, UR4, PT ;  /* 0x00000004ff007c0c */ /* 0x000fc8000bf05070 */
[----:B------:R-:W-:-:S13]  /*1480*/  ISETP.NE.AND.EX P0, PT, RZ, UR5, PT, P0 ;  /* 0x00000005ff007c0c */ /* 0x000fda000bf05300 */
[----:B------:R-:W-:Y:S05]  /*1490*/  @!P0 BRA `(.L_x_17) ;  /* 0x00000000000c8947 */ /* 0x000fea0003800000 */
[----:B0-----:R-:W1:Y:S02]  /*14a0*/  LDC.64 R4, c[0x0][0x590] ;  /* 0x00016400ff047b82 */ /* 0x001e640000000a00 */
[----:B-1----:R1:W5:Y:S01]  /*14b0*/  LDG.E R43, desc[UR38][R4.64] ;  /* 0x00000026042b7981 */ /* 0x002362000c1e1900 */
[----:B------:R-:W-:Y:S05]  /*14c0*/  BRA `(.L_x_16) ;  /* 0x0000000000087947 */ /* 0x000fea0003800000 */
.L_x_17:
[----:B------:R-:W-:Y:S02]  /*14d0*/  ULDC UR4, c[0x0][0x584] ;  /* 0x0001610000047ab9 */ /* 0x000fe40000000800 */
[----:B-1----:R-:W-:-:S07]  /*14e0*/  IMAD.U32 R43, RZ, RZ, UR4 ;  /* 0x00000004ff2b7e24 */ /* 0x002fce000f8e00ff */
.L_x_16:
[----:B------:R-:W-:-:S13]  /*14f0*/  LOP3.LUT P0, RZ, R3, 0xff, RZ, 0xc0, !PT ;  /* 0x000000ff03ff7812 */ /* 0x000fda000780c0ff */
[----:B------:R-:W-:Y:S05]  /*1500*/  @!P0 EXIT ;  /* 0x000000000000894d */ /* 0x000fea0003800000 */
[----:B------:R-:W-:Y:S01]  /*1510*/  ULDC.64 UR6, c[0x0][0x288] ;  /* 0x0000a20000067ab9 */ /* 0x000fe20000000a00 */
[----:B------:R-:W-:Y:S01]  /*1520*/  SHF.R.U32.HI R3, RZ, 0x2, R45 ;  /* 0x00000002ff037819 */ /* 0x000fe2000001162d */
[----:B------:R-:W-:Y:S01]  /*1530*/  UIADD3 UR4, UR7, 0xf, URZ ;  /* 0x0000000f07047890 */ /* 0x000fe2000fffe03f */
[----:B------:R-:W-:Y:S01]  /*1540*/  SHF.R.U32.HI R0, RZ, 0x1, R0 ;  /* 0x00000001ff007819 */ /* 0x000fe20000011600 */
[----:B01----:R-:W-:Y:S01]  /*1550*/  IMAD.U32 R5, RZ, RZ, UR6 ;  /* 0x00000006ff057e24 */ /* 0x003fe2000f8e00ff */
[----:B------:R-:W-:Y:S01]  /*1560*/  LOP3.LUT R7, R7, 0x1, RZ, 0xc0, !PT ;  /* 0x0000000107077812 */ /* 0x000fe200078ec0ff */
[----:B------:R-:W-:Y:S01]  /*1570*/  USHF.R.S32.HI UR5, URZ, 0x1f, UR4 ;  /* 0x0000001f3f057899 */ /* 0x000fe20008011404 */
[----:B------:R-:W-:Y:S01]  /*1580*/  LOP3.LUT R3, R3, 0x7, RZ, 0xc0, !PT ;  /* 0x0000000703037812 */ /* 0x000fe200078ec0ff */
[----:B------:R-:W-:Y:S01]  /*1590*/  IMAD.MOV.U32 R41, RZ, RZ, RZ ;  /* 0x000000ffff297224 */ /* 0x000fe200078e00ff */
[----:B------:R-:W-:Y:S01]  /*15a0*/  LOP3.LUT R0, R0, 0x30, RZ, 0xc0, !PT ;  /* 0x0000003000007812 */ /* 0x000fe200078ec0ff */
[----:B------:R-:W-:Y:S01]  /*15b0*/  ULEA.HI UR5, UR5, UR4, URZ, 0x4 ;  /* 0x0000000405057291 */ /* 0x000fe2000f8f203f */
[----:B------:R-:W-:Y:S01]  /*15c0*/  IMAD.SHL.U32 R40, R7, 0x40, RZ ;  /* 0x0000004007287824 */ /* 0x000fe200078e00ff */
[C---:B------:R-:W-:Y:S01]  /*15d0*/  LOP3.LUT R44, R45.reuse, 0x3, RZ, 0xc0, !PT ;  /* 0x000000032d2c7812 */ /* 0x040fe200078ec0ff */
[----:B------:R-:W-:Y:S01]  /*15e0*/  ULDC UR4, c[0x0][0x284] ;  /* 0x0000a10000047ab9 */ /* 0x000fe20000000800 */
[----:B------:R-:W-:Y:S01]  /*15f0*/  USHF.R.S32.HI UR43, URZ, 0x4, UR5 ;  /* 0x000000043f2b7899 */ /* 0x000fe20008011405 */
[-CC-:B------:R-:W-:Y:S01]  /*1600*/  IADD3 R4, RZ, -R0.reuse, -R3.reuse ;  /* 0x80000000ff047210 */ /* 0x180fe20007ffe803 */
[----:B------:R-:W-:Y:S01]  /*1610*/  UMOV UR40, URZ ;  /* 0x0000003f00287c82 */ /* 0x000fe20008000000 */
[----:B------:R-:W-:Y:S01]  /*1620*/  LOP3.LUT R40, R40, 0x40, R3, 0xe2, !PT ;  /* 0x0000004028287812 */ /* 0x000fe200078ee203 */
[----:B------:R-:W-:Y:S01]  /*1630*/  UISETP.LT.AND UP0, UPT, UR43, 0x1, UPT ;  /* 0x000000012b00788c */ /* 0x000fe2000bf01270 */
[----:B------:R-:W-:Y:S01]  /*1640*/  LOP3.LUT R46, R45, 0x80, RZ, 0xc0, !PT ;  /* 0x000000802d2e7812 */ /* 0x000fe200078ec0ff */
[----:B------:R-:W-:Y:S01]  /*1650*/  IMAD R4, R7, -0x40, R4 ;  /* 0xffffffc007047824 */ /* 0x000fe200078e0204 */
[----:B------:R-:W-:Y:S01]  /*1660*/  LOP3.LUT R40, R40, R0, RZ, 0xfc, !PT ;  /* 0x0000000028287212 */ /* 0x000fe200078efcff */
[----:B------:R-:W-:Y:S01]  /*1670*/  USEL UR44, UR43, 0x1, UP0 ;  /* 0x000000012b2c7887 */ /* 0x000fe20008000000 */
[----:B------:R-:W-:Y:S01]  /*1680*/  IMAD R44, R44, -0x2, R5 ;  /* 0xfffffffe2c2c7824 */ /* 0x000fe200078e0205 */
[----:B------:R-:W-:Y:S01]  /*1690*/  LOP3.LUT R62, R18, 0x1, RZ, 0xfc, !PT ;  /* 0x00000001123e7812 */ /* 0x000fe200078efcff */
[----:B------:R-:W-:Y:S01]  /*16a0*/  IMAD.SHL.U32 R45, R45, 0x2, RZ ;  /* 0x000000022d2d7824 */ /* 0x000fe200078e00ff */
[----:B------:R-:W-:Y:S01]  /*16b0*/  SHF.R.U32.HI R46, RZ, 0x7, R46 ;  /* 0x00000007ff2e7819 */ /* 0x000fe2000001162e */
[----:B------:R-:W-:Y:S01]  /*16c0*/  VIADD R47, R4, UR4 ;  /* 0x00000004042f7c36 */ /* 0x000fe20008000000 */
[----:B------:R-:W-:Y:S01]  /*16d0*/  UIADD3 UR44, UR43, -UR44, URZ ;  /* 0x8000002c2b2c7290 */ /* 0x000fe2000fffe03f */
[----:B------:R-:W-:-:S11]  /*16e0*/  UMOV UR41, URZ ;  /* 0x0000003f00297c82 */ /* 0x000fd60008000000 */
.L_x_67:
[----:B0-----:R-:W0:Y:S01]  /*16f0*/  SHFL.IDX PT, R0, R46, RZ, 0x1f ;  /* 0x00001fff2e007589 */ /* 0x001e2200000e0000 */
[----:B-1----:R-:W1:Y:S01]  /*1700*/  S2UR UR7, SR_CgaCtaId ;  /* 0x00000000000779c3 */ /* 0x002e620000008800 */
[----:B------:R-:W-:Y:S01]  /*1710*/  UMOV UR6, 0x400 ;  /* 0x0000040000067882 */ /* 0x000fe20000000000 */
[----:B0-----:R-:W-:Y:S01]  /*1720*/  R2UR UR4, R0 ;  /* 0x00000000000472ca */ /* 0x001fe200000e0000 */
[----:B-1----:R-:W-:-:S12]  /*1730*/  ULEA UR46, UR7, UR6, 0x18 ;  /* 0x00000006072e7291 */ /* 0x002fd8000f8ec03f */
[----:B------:R-:W-:-:S04]  /*1740*/  ULEA.HI UR5, UR4, UR4, URZ, 0x1 ;  /* 0x0000000404057291 */ /* 0x000fc8000f8f083f */
[----:B------:R-:W-:-:S04]  /*1750*/  ULOP3.LUT UR5, UR5, 0x1ffffe, URZ, 0xc0, !UPT ;  /* 0x001ffffe05057892 */ /* 0x000fc8000f8ec03f */
[----:B------:R-:W-:-:S03]  /*1760*/  UIADD3 UR5, UR4, -UR5, URZ ;  /* 0x8000000504057290 */ /* 0x000fc6000fffe03f */
[----:B------:R-:W-:Y:S01]  /*1770*/  ULDC UR4, c[0x0][0x28c] ;  /* 0x0000a30000047ab9 */ /* 0x000fe20000000800 */
[----:B------:R-:W-:Y:S01]  /*1780*/  ULEA UR5, UR5, UR46, 0xb ;  /* 0x0000002e05057291 */ /* 0x000fe2000f8e583f */
[----:B------:R-:W-:-:S03]  /*1790*/  ISETP.LT.AND P0, PT, RZ, UR4, PT ;  /* 0x00000004ff007c0c */ /* 0x000fc6000bf01270 */
[----:B------:R-:W-:-:S04]  /*17a0*/  UIADD3 UR5, UR5, 0x280, URZ ;  /* 0x0000028005057890 */ /* 0x000fc8000fffe03f */
[----:B------:R-:W-:-:S04]  /*17b0*/  USHF.R.U32.HI UR5, URZ, 0x4, UR5 ;  /* 0x000000043f057899 */ /* 0x000fc80008011605 */
[----:B------:R-:W-:-:S04]  /*17c0*/  ULOP3.LUT UR5, UR5, 0x3fff, URZ, 0xc0, !UPT ;  /* 0x00003fff05057892 */ /* 0x000fc8000f8ec03f */
[----:B------:R-:W-:Y:S01]  /*17d0*/  ULOP3.LUT UR45, UR5, 0x10000, URZ, 0xfc, !UPT ;  /* 0x00010000052d7892 */ /* 0x000fe2000f8efc3f */
[----:B--2345:R-:W-:Y:S11]  /*17e0*/  @P0 BRA `(.L_x_18) ;  /* 0x0000000000400947 */ /* 0x03cff60003800000 */
[----:B------:R-:W-:Y:S01]  /*17f0*/  MOV R0, 0x0 ;  /* 0x0000000000007802 */ /* 0x000fe20000000f00 */
[----:B------:R-:W-:Y:S01]  /*1800*/  ULDC.64 UR4, c[0x4][0x68] ;  /* 0x01001a0000047ab9 */ /* 0x000fe20000000a00 */
[----:B------:R-:W-:Y:S01]  /*1810*/  ULDC.64 UR6, c[0x4][0x8] ;  /* 0x0100020000067ab9 */ /* 0x000fe20000000a00 */
[----:B------:R-:W-:Y:S01]  /*1820*/  IMAD.U32 R4, RZ, RZ, UR4 ;  /* 0x00000004ff047e24 */ /* 0x000fe2000f8e00ff */
[----:B------:R0:W1:Y:S01]  /*1830*/  LDC.64 R14, c[0x4][R0] ;  /* 0x01000000000e7b82 */ /* 0x0000620000000a00 */
[----:B------:R-:W-:Y:S01]  /*1840*/  IMAD.U32 R5, RZ, RZ, UR5 ;  /* 0x00000005ff057e24 */ /* 0x000fe2000f8e00ff */
[----:B------:R-:W-:Y:S01]  /*1850*/  ULDC.64 UR4, c[0x4][0x70] ;  /* 0x01001c0000047ab9 */ /* 0x000fe20000000a00 */
[----:B------:R-:W-:Y:S02]  /*1860*/  IMAD.U32 R10, RZ, RZ, UR6 ;  /* 0x00000006ff0a7e24 */ /* 0x000fe4000f8e00ff */
[----:B------:R-:W-:Y:S02]  /*1870*/  IMAD.U32 R6, RZ, RZ, UR4 ;  /* 0x00000004ff067e24 */ /* 0x000fe4000f8e00ff */
[----:B------:R-:W-:-:S02]  /*1880*/  IMAD.U32 R7, RZ, RZ, UR5 ;  /* 0x00000005ff077e24 */ /* 0x000fc4000f8e00ff */
[----:B------:R-:W-:Y:S02]  /*1890*/  IMAD.U32 R11, RZ, RZ, UR7 ;  /* 0x00000007ff0b7e24 */ /* 0x000fe4000f8e00ff */
[----:B------:R-:W-:Y:S02]  /*18a0*/  IMAD.MOV.U32 R8, RZ, RZ, 0x1e1 ;  /* 0x000001e1ff087424 */ /* 0x000fe400078e00ff */
[----:B------:R-:W-:Y:S02]  /*18b0*/  IMAD.MOV.U32 R12, RZ, RZ, 0x1 ;  /* 0x00000001ff0c7424 */ /* 0x000fe400078e00ff */
[----:B0-----:R-:W-:-:S07]  /*18c0*/  IMAD.MOV.U32 R13, RZ, RZ, RZ ;  /* 0x000000ffff0d7224 */ /* 0x001fce00078e00ff */
[----:B------:R-:W-:-:S07]  /*18d0*/  LEPC R20, `(.L_x_18) ;  /* 0x000000001014794e */ /* 0x000fce0000000000 */
[----:B-1---5:R-:W-:Y:S05]  /*18e0*/  CALL.ABS.NOINC R14 ;  /* 0x000000000e007343 */ /* 0x022fea0003c00000 */
.L_x_18:
[----:B------:R-:W-:-:S13]  /*18f0*/  ISETP.NE.AND P0, PT, R62, 0x3, PT ;  /* 0x000000033e00780c */ /* 0x000fda0003f05270 */
[----:B------:R-:W-:Y:S05]  /*1900*/  @!P0 BRA `(.L_x_19) ;  /* 0x0000000000048947 */ /* 0x000fea0003800000 */
[----:B------:R-:W-:Y:S01]  /*1910*/  BPT.TRAP 0x1 ;  /* 0x000000040000795c */ /* 0x000fe20000300000 */
.L_x_19:
[----:B------:R-:W-:Y:S02]  /*1920*/  IMAD.U32 R3, RZ, RZ, UR41 ;  /* 0x00000029ff037e24 */ /* 0x000fe4000f8e00ff */
[----:B------:R-:W-:-:S03]  /*1930*/  IMAD.U32 R0, RZ, RZ, UR40 ;  /* 0x00000028ff007e24 */ /* 0x000fc6000f8e00ff */
[----:B------:R-:W-:Y:S02]  /*1940*/  LEA R3, R3, UR46, 0x3 ;  /* 0x0000002e03037c11 */ /* 0x000fe4000f8e18ff */
[----:B------:R-:W-:-:S04]  /*1950*/  SHF.L.U32 R0, R0, 0x1f, RZ ;  /* 0x0000001f00007819 */ /* 0x000fc800000006ff */
[----:B------:R0:W1:Y:S01]  /*1960*/  SYNCS.PHASECHK.TRANS64.TRYWAIT P1, [R3+URZ], R0 ;  /* 0x00000000030075a7 */ /* 0x000062000802017f */
[----:B------:R-:W-:Y:S05]  /*1970*/  @!P0 BRA `(.L_x_20) ;  /* 0x0000000000048947 */ /* 0x000fea0003800000 */
[----:B------:R-:W-:Y:S01]  /*1980*/  BPT.TRAP 0x1 ;  /* 0x000000040000795c */ /* 0x000fe20000300000 */
.L_x_20:
[----:B------:R-:W-:-:S05]  /*1990*/  IMAD.U32 R4, RZ, RZ, UR44 ;  /* 0x0000002cff047e24 */ /* 0x000fca000f8e00ff */
[----:B------:R-:W-:Y:S01]  /*19a0*/  ISETP.GE.AND P2, PT, R4, 0x1, PT ;  /* 0x000000010400780c */ /* 0x000fe20003f46270 */
[----:B-1----:R-:W-:-:S12]  /*19b0*/  @P1 BRA `(.L_x_21) ;  /* 0x0000000000081947 */ /* 0x002fd80003800000 */
[----:B------:R-:W1:Y:S02]  /*19c0*/  SYNCS.PHASECHK.TRANS64.TRYWAIT P1, [R3+URZ], R0 ;  /* 0x00000000030075a7 */ /* 0x000e64000802017f */
[----:B-1----:R-:W-:Y:S05]  /*19d0*/  @!P1 BRA `(.L_x_22) ;  /* 0x0000004400709947 */ /* 0x002fea0003800000 */
.L_x_21:
[----:B------:R-:W-:Y:S05]  /*19e0*/  WARPSYNC.ALL ;  /* 0x0000000000007948 */ /* 0x000fea0003800000 */
[----:B------:R-:W-:Y:S01]  /*19f0*/  UIADD3 UR4, UR46, 0x34280, URZ ;  /* 0x000342802e047890 */ /* 0x000fe2000fffe03f */
[----:B------:R-:W-:Y:S01]  /*1a00*/  WARPGROUP.ARRIVE ;  /* 0x00000000000079c5 */ /* 0x000fe20000000000 */
[----:B------:R-:W-:Y:S01]  /*1a10*/  UMOV UR5, 0xc0000010 ;  /* 0xc000001000057882 */ /* 0x000fe20000000000 */
[----:B------:R-:W-:Y:S01]  /*1a20*/  UMOV UR7, 0xc0000010 ;  /* 0xc000001000077882 */ /* 0x000fe20000000000 */
[----:B------:R-:W-:-:S04]  /*1a30*/  USHF.R.U32.HI UR4, URZ, 0x4, UR4 ;  /* 0x000000043f047899 */ /* 0x000fc80008011604 */
[----:B------:R-:W-:-:S04]  /*1a40*/  ULOP3.LUT UR4, UR4, 0x3fff, URZ, 0xc0, !UPT ;  /* 0x00003fff04047892 */ /* 0x000fc8000f8ec03f */
[----:B------:R-:W-:Y:S02]  /*1a50*/  ULOP3.LUT UR10, UR4, 0x10000, URZ, 0xfc, !UPT ;  /* 0x00010000040a7892 */ /* 0x000fe4000f8efc3f */
[----:B------:R-:W-:Y:S02]  /*1a60*/  ULEA UR4, UR41, UR45, 0x9 ;  /* 0x0000002d29047291 */ /* 0x000fe4000f8e483f */
[----:B------:R-:W-:Y:S02]  /*1a70*/  ULEA UR6, UR41, UR10, 0x5 ;  /* 0x0000000a29067291 */ /* 0x000fe4000f8e283f */
[----:B------:R-:W-:-:S07]  /*1a80*/  UIADD3 UR8, UR4, 0x100, URZ ;  /* 0x0000010004087890 */ /* 0x000fce000fffe03f */
[----:B------:R-:W-:Y:S01]  /*1a90*/  HGMMA.64x16x16.F32.BF16 R32, gdesc[UR4], RZ, !UPT, gsb0 ;  /* 0x00200000042079f0 */ /* 0x000fe2000c0018ff */
[----:B------:R-:W-:Y:S01]  /*1aa0*/  UMOV UR4, UR8 ;  /* 0x0000000800047c82 */ /* 0x000fe20008000000 */
[----:B------:R-:W-:Y:S01]  /*1ab0*/  UMOV UR5, 0xc0000010 ;  /* 0xc000001000057882 */ /* 0x000fe20000000000 */
[----:B------:R-:W-:Y:S02]  /*1ac0*/  WARPGROUP.DEPBAR.LE gsb0, 0x0 ;  /* 0x00008000000079c5 */ /* 0x000fe40000010000 */
[----:B------:R-:W-:-:S06]  /*1ad0*/  WARPGROUP.ARRIVE ;  /* 0x00000000000079c5 */ /* 0x000fcc0000000000 */
[----:B------:R-:W-:Y:S03]  /*1ae0*/  HGMMA.64x16x16.F32.BF16 R24, gdesc[UR4], RZ, !UPT, gsb0 ;  /* 0x00200000041879f0 */ /* 0x000fe6000c0018ff */
[----:B------:R-:W-:Y:S02]  /*1af0*/  WARPGROUP.DEPBAR.LE gsb0, 0x0 ;  /* 0x00008000000079c5 */ /* 0x000fe40000010000 */
[----:B------:R-:W-:Y:S05]  /*1b00*/  @!P2 BRA `(.L_x_23) ;  /* 0x0000000000dca947 */ /* 0x000fea0003800000 */
[----:B------:R-:W-:Y:S01]  /*1b10*/  UIADD3 UR4, UR41, 0x1, URZ ;  /* 0x0000000129047890 */ /* 0x000fe2000fffe03f */
[----:B01----:R-:W-:Y:S02]  /*1b20*/  IMAD.U32 R0, RZ, RZ, UR44 ;  /* 0x0000002cff007e24 */ /* 0x003fe4000f8e00ff */
[----:B------:R-:W-:Y:S01]  /*1b30*/  IMAD.U32 R3, RZ, RZ, UR41 ;  /* 0x00000029ff037e24 */ /* 0x000fe2000f8e00ff */
[----:B------:R-:W-:-:S04]  /*1b40*/  UISETP.NE.AND UP0, UPT, UR4, 0x1a, UPT ;  /* 0x0000001a0400788c */ /* 0x000fc8000bf05270 */
[----:B------:R-:W-:Y:S02]  /*1b50*/  USEL UR5, URZ, 0x1, UP0 ;  /* 0x000000013f057887 */ /* 0x000fe40008000000 */
[----:B------:R-:W-:Y:S02]  /*1b60*/  USEL UR8, UR4, URZ, UP0 ;  /* 0x0000003f04087287 */ /* 0x000fe40008000000 */
[----:B------:R-:W-:-:S06]  /*1b70*/  ULOP3.LUT UR5, UR40, UR5, URZ, 0x3c, !UPT ;  /* 0x0000000528057292 */ /* 0x000fcc000f8e3c3f */
[----:B------:R-:W-:-:S07]  /*1b80*/  IMAD.U32 R6, RZ, RZ, UR5 ;  /* 0x00000005ff067e24 */ /* 0x000fce000f8e00ff */
.L_x_30:
[----:B------:R-:W-:Y:S05]  /*1b90*/  @!P0 BRA `(.L_x_24) ;  /* 0x0000000000048947 */ /* 0x000fea0003800000 */
[----:B------:R-:W-:Y:S01]  /*1ba0*/  BPT.TRAP 0x1 ;  /* 0x000000040000795c */ /* 0x000fe20000300000 */
.L_x_24:
[----:B------:R-:W0:Y:S01]  /*1bb0*/  S2UR UR5, SR_CgaCtaId ;  /* 0x00000000000579c3 */ /* 0x000e220000008800 */
[----:B------:R-:W-:Y:S01]  /*1bc0*/  UMOV UR4, 0x400 ;  /* 0x0000040000047882 */ /* 0x000fe20000000000 */
[----:B------:R-:W-:Y:S01]  /*1bd0*/  SHF.L.U32 R4, R6, 0x1f, RZ ;  /* 0x0000001f06047819 */ /* 0x000fe200000006ff */
[----:B0-----:R-:W-:-:S04]  /*1be0*/  ULEA UR11, UR5, UR4, 0x18 ;  /* 0x00000004050b7291 */ /* 0x001fc8000f8ec03f */
[----:B------:R-:W-:-:S09]  /*1bf0*/  ULEA UR4, UR8, UR11, 0x3 ;  /* 0x0000000b08047291 */ /* 0x000fd2000f8e183f */
[----:B------:R0:W1:Y:S01]  /*1c00*/  SYNCS.PHASECHK.TRANS64.TRYWAIT P1, [UR4], R4 ;  /* 0x00000004ff0075a7 */ /* 0x0000620008020144 */
[----:B------:R-:W-:Y:S05]  /*1c10*/  @!P0 BRA `(.L_x_25) ;  /* 0x0000000000048947 */ /* 0x000fea0003800000 */
[----:B------:R-:W-:Y:S01]  /*1c20*/  BPT.TRAP 0x1 ;  /* 0x000000040000795c */ /* 0x000fe20000300000 */
.L_x_25:
[----:B-1----:R-:W-:Y:S05]  /*1c30*/  @P1 BRA `(.L_x_26) ;  /* 0x0000000000081947 */ /* 0x002fea0003800000 */
[----:B------:R-:W1:Y:S02]  /*1c40*/  SYNCS.PHASECHK.TRANS64.TRYWAIT P1, [UR4], R4 ;  /* 0x00000004ff0075a7 */ /* 0x000e640008020144 */
[----:B-1----:R-:W-:Y:S05]  /*1c50*/  @!P1 BRA `(.L_x_27) ;  /* 0x0000004000e49947 */ /* 0x002fea0003800000 */
.L_x_26:
[----:B------:R-:W-:Y:S01]  /*1c60*/  ULEA UR6, UR8, UR10, 0x5 ;  /* 0x0000000a08067291 */ /* 0x000fe2000f8e283f */
[----:B------:R-:W-:Y:S01]  /*1c70*/  WARPGROUP.ARRIVE ;  /* 0x00000000000079c5 */ /* 0x000fe20000000000 */
[----:B------:R-:W-:Y:S01]  /*1c80*/  ULEA UR4, UR8, UR45, 0x9 ;  /* 0x0000002d08047291 */ /* 0x000fe2000f8e483f */
[----:B------:R-:W-:Y:S01]  /*1c90*/  UMOV UR7, 0xc0000010 ;  /* 0xc000001000077882 */ /* 0x000fe20000000000 */
[----:B------:R-:W-:Y:S02]  /*1ca0*/  UMOV UR5, 0xc0000010 ;  /* 0xc000001000057882 */ /* 0x000fe40000000000 */
[----:B------:R-:W-:-:S05]  /*1cb0*/  UIADD3 UR9, UR4, 0x100, URZ ;  /* 0x0000010004097890 */ /* 0x000fca000fffe03f */
[----:B------:R-:W-:Y:S01]  /*1cc0*/  HGMMA.64x16x16.F32.BF16 R32, gdesc[UR4], R32, gsb0 ;  /* 0x00200000042079f0 */ /* 0x000fe20008001820 */
[----:B------:R-:W-:Y:S01]  /*1cd0*/  UMOV UR5, 0xc0000010 ;  /* 0xc000001000057882 */ /* 0x000fe20000000000 */
[----:B------:R-:W-:Y:S01]  /*1ce0*/  UMOV UR4, UR9 ;  /* 0x0000000900047c82 */ /* 0x000fe20008000000 */
[----:B------:R-:W-:Y:S02]  /*1cf0*/  WARPGROUP.DEPBAR.LE gsb0, 0x0 ;  /* 0x00008000000079c5 */ /* 0x000fe40000010000 */
[----:B------:R-:W-:-:S06]  /*1d00*/  WARPGROUP.ARRIVE ;  /* 0x00000000000079c5 */ /* 0x000fcc0000000000 */
[----:B------:R-:W-:Y:S03]  /*1d10*/  HGMMA.64x16x16.F32.BF16 R24, gdesc[UR4], R24, gsb0 ;  /* 0x00200000041879f0 */ /* 0x000fe60008001818 */
[----:B------:R-:W-:Y:S02]  /*1d20*/  WARPGROUP.DEPBAR.LE gsb0, 0x0 ;  /* 0x00008000000079c5 */ /* 0x000fe40000010000 */
[----:B------:R-:W-:Y:S05]  /*1d30*/  @!P0 BRA `(.L_x_28) ;  /* 0x0000000000048947 */ /* 0x000fea0003800000 */
[----:B------:R-:W-:Y:S01]  /*1d40*/  BPT.TRAP 0x1 ;  /* 0x000000040000795c */ /* 0x000fe20000300000 */
.L_x_28:
[----:B------:R-:W-:-:S13]  /*1d50*/  ISETP.NE.AND P1, PT, R19, RZ, PT ;  /* 0x000000ff1300720c */ /* 0x000fda0003f25270 */
[----:B01----:R-:W-:-:S05]  /*1d60*/  @P1 LEA R4, R3, UR11, 0x3 ;  /* 0x0000000b03041c11 */ /* 0x003fca000f8e18ff */
[----:B------:R-:W-:-:S05]  /*1d70*/  @P1 VIADD R5, R4, 0xd0 ;  /* 0x000000d004051836 */ /* 0x000fca0000000000 */
[----:B------:R-:W-:-:S04]  /*1d80*/  @P1 PRMT R5, R22, 0x654, R5 ;  /* 0x0000065416051816 */ /* 0x000fc80000000005 */
[----:B------:R0:W-:Y:S01]  /*1d90*/  @P1 SYNCS.ARRIVE.TRANS64.RED.A1T0 RZ, [R5+URZ], RZ ;  /* 0x000000ff05ff19a7 */ /* 0x0001e2000810043f */
[----:B------:R-:W-:-:S13]  /*1da0*/  ISETP.GT.U32.AND P1, PT, R18, 0x1, PT ;  /* 0x000000011200780c */ /* 0x000fda0003f24070 */
[----:B0-----:R-:W-:Y:S05]  /*1db0*/  @P1 BRA `(.L_x_29) ;  /* 0x0000000000041947 */ /* 0x001fea0003800000 */
[----:B------:R-:W-:Y:S01]  /*1dc0*/  BPT.TRAP 0x1 ;  /* 0x000000040000795c */ /* 0x000fe20000300000 */
.L_x_29:
[----:B------:R-:W-:Y:S01]  /*1dd0*/  UIADD3 UR8, UR8, 0x1, URZ ;  /* 0x0000000108087890 */ /* 0x000fe2000fffe03f */
[C---:B------:R-:W-:Y:S01]  /*1de0*/  ISETP.GT.AND P2, PT, R0.reuse, 0x1, PT ;  /* 0x000000010000780c */ /* 0x040fe20003f44270 */
[----:B------:R-:W-:Y:S02]  /*1df0*/  VIADD R3, R3, 0x1 ;  /* 0x0000000103037836 */ /* 0x000fe40000000000 */
[----:B------:R-:W-:Y:S01]  /*1e00*/  UISETP.NE.AND UP0, UPT, UR8, 0x1a, UPT ;  /* 0x0000001a0800788c */ /* 0x000fe2000bf05270 */
[----:B------:R-:W-:Y:S02]  /*1e10*/  VIADD R0, R0, 0xffffffff ;  /* 0xffffffff00007836 */ /* 0x000fe40000000000 */
[C---:B------:R-:W-:Y:S01]  /*1e20*/  ISETP.NE.AND P1, PT, R3.reuse, 0x1a, PT ;  /* 0x0000001a0300780c */ /* 0x040fe20003f25270 */
[----:B------:R-:W-:Y:S02]  /*1e30*/  USEL UR4, URZ, 0x1, UP0 ;  /* 0x000000013f047887 */ /* 0x000fe40008000000 */
[----:B------:R-:W-:Y:S01]  /*1e40*/  USEL UR8, UR8, URZ, UP0 ;  /* 0x0000003f08087287 */ /* 0x000fe20008000000 */
[----:B------:R-:W-:-:S03]  /*1e50*/  SEL R3, R3, RZ, P1 ;  /* 0x000000ff03037207 */ /* 0x000fc60000800000 */
[----:B------:R-:W-:Y:S01]  /*1e60*/  LOP3.LUT R6, R6, UR4, RZ, 0x3c, !PT ;  /* 0x0000000406067c12 */ /* 0x000fe2000f8e3cff */
[----:B------:R-:W-:Y:S07]  /*1e70*/  @P2 BRA `(.L_x_30) ;  /* 0xfffffffc00442947 */ /* 0x000fee000383ffff */
.L_x_23:
[----:B01----:R-:W0:Y:S02]  /*1e80*/  LDC R0, c[0x0][0x28c] ;  /* 0x0000a300ff007b82 */ /* 0x003e240000000800 */
[----:B0-----:R-:W-:-:S13]  /*1e90*/  ISETP.GE.AND P1, PT, R0, 0x1, PT ;  /* 0x000000010000780c */ /* 0x001fda0003f26270 */
[----:B------:R-:W-:Y:S05]  /*1ea0*/  @!P1 BRA `(.L_x_31) ;  /* 0x0000000000549947 */ /* 0x000fea0003800000 */
[----:B------:R-:W-:Y:S05]  /*1eb0*/  @!P0 BRA `(.L_x_32) ;  /* 0x0000000000048947 */ /* 0x000fea0003800000 */
[----:B------:R-:W-:Y:S01]  /*1ec0*/  BPT.TRAP 0x1 ;  /* 0x000000040000795c */ /* 0x000fe20000300000 */
.L_x_32:
[----:B------:R-:W-:Y:S01]  /*1ed0*/  ISETP.NE.AND P0, PT, R19, RZ, PT ;  /* 0x000000ff1300720c */ /* 0x000fe20003f05270 */
[----:B------:R-:W-:Y:S01]  /*1ee0*/  BSSY B0, `(.L_x_33) ;  /* 0x000000f000007945 */ /* 0x000fe20003800000 */
[----:B------:R-:W-:-:S11]  /*1ef0*/  ISETP.GT.U32.AND P1, PT, R18, 0x1, PT ;  /* 0x000000011200780c */ /* 0x000fd60003f24070 */
[----:B------:R-:W-:Y:S05]  /*1f00*/  @!P0 BRA `(.L_x_34) ;  /* 0x0000000000308947 */ /* 0x000fea0003800000 */
[----:B------:R-:W0:Y:S01]  /*1f10*/  S2UR UR7, SR_CgaCtaId ;  /* 0x00000000000779c3 */ /* 0x000e220000008800 */
[----:B------:R-:W-:-:S04]  /*1f20*/  UIADD3 UR6, UR44, UR41, URZ ;  /* 0x000000292c067290 */ /* 0x000fc8000fffe03f */
[----:B------:R-:W-:-:S04]  /*1f30*/  UIMAD.WIDE.U32 UR4, UR6, 0x4ec4ec4f, URZ ;  /* 0x4ec4ec4f060478a5 */ /* 0x000fc8000f8e003f */
[----:B------:R-:W-:-:S03]  /*1f40*/  USHF.R.U32.HI UR4, URZ, 0x3, UR5 ;  /* 0x000000033f047899 */ /* 0x000fc60008011605 */
[----:B------:R-:W-:Y:S01]  /*1f50*/  UMOV UR5, 0x400 ;  /* 0x0000040000057882 */ /* 0x000fe20000000000 */
[----:B------:R-:W-:Y:S02]  /*1f60*/  UIMAD UR6, UR4, -0x1a, UR6 ;  /* 0xffffffe6040678a4 */ /* 0x000fe4000f8e0206 */
[----:B0-----:R-:W-:-:S04]  /*1f70*/  ULEA UR5, UR7, UR5, 0x18 ;  /* 0x0000000507057291 */ /* 0x001fc8000f8ec03f */
[----:B------:R-:W-:-:S04]  /*1f80*/  ULEA UR6, UR6, UR5, 0x3 ;  /* 0x0000000506067291 */ /* 0x000fc8000f8e183f */
[----:B------:R-:W-:-:S06]  /*1f90*/  UIADD3 UR6, UR6, 0xd0, URZ ;  /* 0x000000d006067890 */ /* 0x000fcc000fffe03f */
[----:B------:R-:W-:-:S05]  /*1fa0*/  IMAD.U32 R3, RZ, RZ, UR6 ;  /* 0x00000006ff037e24 */ /* 0x000fca000f8e00ff */
[----:B------:R-:W-:-:S04]  /*1fb0*/  PRMT R0, R22, 0x654, R3 ;  /* 0x0000065416007816 */ /* 0x000fc80000000003 */
[----:B------:R0:W-:Y:S03]  /*1fc0*/  SYNCS.ARRIVE.TRANS64.RED.A1T0 RZ, [R0+URZ], RZ ;  /* 0x000000ff00ff79a7 */ /* 0x0001e6000810043f */
.L_x_34:
[----:B------:R-:W-:Y:S05]  /*1fd0*/  BSYNC B0 ;  /* 0x0000000000007941 */ /* 0x000fea0003800000 */
.L_x_33:
[----:B------:R-:W-:Y:S05]  /*1fe0*/  @P1 BRA `(.L_x_31) ;  /* 0x0000000000041947 */ /* 0x000fea0003800000 */
[----:B------:R-:W-:Y:S01]  /*1ff0*/  BPT.TRAP 0x1 ;  /* 0x000000040000795c */ /* 0x000fe20000300000 */
.L_x_31:
[----:B------:R-:W-:Y:S01]  /*2000*/  IMAD.SHL.U32 R48, R48, 0x10, RZ ;  /* 0x0000001030307824 */ /* 0x000fe200078e00ff */
[----:B------:R-:W-:Y:S01]  /*2010*/  UIADD3 UR41, UR43, UR41, URZ ;  /* 0x000000292b297290 */ /* 0x000fe2000fffe03f */
[----:B------:R-:W-:Y:S01]  /*2020*/  IMAD.SHL.U32 R10, R49, 0x100, RZ ;  /* 0x00000100310a7824 */ /* 0x000fe200078e00ff */
[----:B------:R-:W-:Y:S01]  /*2030*/  ULDC UR7, c[0x0][0x288] ;  /* 0x0000a20000077ab9 */ /* 0x000fe20000000800 */
[----:B------:R-:W-:Y:S01]  /*2040*/  ULDC UR10, c[0x0][0x284] ;  /* 0x0000a100000a7ab9 */ /* 0x000fe20000000800 */
[----:B------:R-:W-:Y:S01]  /*2050*/  UISETP.GT.U32.AND UP0, UPT, UR41, 0x19, UPT ;  /* 0x000000192900788c */ /* 0x000fe2000bf04070 */
[----:B------:R-:W-:Y:S01]  /*2060*/  ISETP.GE.AND P0, PT, R48, UR7, PT ;  /* 0x0000000730007c0c */ /* 0x000fe2000bf06270 */
[----:B------:R-:W-:Y:S01]  /*2070*/  UISETP.GE.U32.AND UP1, UPT, UR43, 0x1a, UPT ;  /* 0x0000001a2b00788c */ /* 0x000fe2000bf26070 */
[----:B------:R-:W-:Y:S01]  /*2080*/  SHF.R.S32.HI R15, RZ, 0x1f, R23 ;  /* 0x0000001fff0f7819 */ /* 0x000fe20000011417 */
[----:B------:R-:W-:Y:S01]  /*2090*/  UISETP.LT.U32.AND UP0, UPT, UR43, 0x1a, UP0 ;  /* 0x0000001a2b00788c */ /* 0x000fe20008701070 */
[----:B------:R-:W-:Y:S01]  /*20a0*/  ISETP.GE.OR P0, PT, R10, UR10, P0 ;  /* 0x0000000a0a007c0c */ /* 0x000fe20008706670 */
[----:B------:R-:W-:Y:S01]  /*20b0*/  UIMAD.WIDE.U32 UR4, UR41, 0x4ec4ec4f, URZ ;  /* 0x4ec4ec4f290478a5 */ /* 0x000fe2000f8e003f */
[----:B------:R-:W-:Y:S01]  /*20c0*/  LOP3.LUT R6, R48, 0x6, R45, 0xf8, !PT ;  /* 0x0000000630067812 */ /* 0x000fe200078ef82d */
[----:B------:R-:W-:Y:S01]  /*20d0*/  USEL UR6, URZ, 0x1, !UP0 ;  /* 0x000000013f067887 */ /* 0x000fe2000c000000 */
[----:B------:R-:W-:-:S02]  /*20e0*/  ULDC.64 UR8, c[0x0][0x5d0] ;  /* 0x0001740000087ab9 */ /* 0x000fc40000000a00 */
[----:B------:R-:W-:Y:S01]  /*20f0*/  SHF.R.S32.HI R7, RZ, 0x1f, R6 ;  /* 0x0000001fff077819 */ /* 0x000fe20000011406 */
[----:B0-----:R-:W-:Y:S01]  /*2100*/  IMAD R0, R15, UR8, RZ ;  /* 0x000000080f007c24 */ /* 0x001fe2000f8e02ff */
[----:B------:R-:W-:Y:S02]  /*2110*/  USHF.R.U32.HI UR4, URZ, 0x3, UR5 ;  /* 0x000000033f047899 */ /* 0x000fe40008011605 */
[----:B------:R-:W-:Y:S01]  /*2120*/  ULOP3.LUT UR40, UR40, UR6, URZ, 0x3c, !UPT ;  /* 0x0000000628287292 */ /* 0x000fe2000f8e3c3f */
[C---:B------:R-:W-:Y:S01]  /*2130*/  IMAD R3, R23.reuse, UR9, R0 ;  /* 0x0000000917037c24 */ /* 0x040fe2000f8e0200 */
[----:B------:R-:W-:Y:S01]  /*2140*/  UIMAD UR41, UR4, -0x1a, UR41 ;  /* 0xffffffe6042978a4 */ /* 0x000fe2000f8e0229 */
[----:B------:R-:W-:Y:S01]  /*2150*/  IMAD.WIDE.U32 R4, R23, UR8, R6 ;  /* 0x0000000817047c25 */ /* 0x000fe2000f8e0006 */
[----:B------:R-:W-:-:S03]  /*2160*/  @UP1 ULOP3.LUT UR40, UR40, 0x1, UR4, 0x78, !UPT ;  /* 0x0000000128281892 */ /* 0x000fc6000f8e7804 */
[----:B------:R-:W-:Y:S02]  /*2170*/  IMAD.IADD R5, R5, 0x1, R3 ;  /* 0x0000000105057824 */ /* 0x000fe400078e0203 */
[----:B------:R-:W-:Y:S01]  /*2180*/  IMAD.MOV.U32 R0, RZ, RZ, -0x1 ;  /* 0xffffffffff007424 */ /* 0x000fe200078e00ff */
[----:B------:R-:W-:Y:S06]  /*2190*/  @P0 BRA `(.L_x_35) ;  /* 0x0000001400700947 */ /* 0x000fec0003800000 */
[----:B------:R-:W0:Y:S01]  /*21a0*/  LDC.64 R8, c[0x0][0x5c8] ;  /* 0x00017200ff087b82 */ /* 0x000e220000000a00 */
[----:B-----5:R-:W-:Y:S01]  /*21b0*/  FSETP.NEU.AND P1, PT, R43, RZ, PT ;  /* 0x000000ff2b00720b */ /* 0x020fe20003f2d000 */
[----:B------:R-:W-:Y:S01]  /*21c0*/  IMAD.WIDE R12, R49, 0x100, R40 ;  /* 0x00000100310c7825 */ /* 0x000fe200078e0228 */
[----:B------:R-:W-:Y:S03]  /*21d0*/  BSSY B0, `(.L_x_35) ;  /* 0x0000158000007945 */ /* 0x000fe60003800000 */
[----:B------:R-:W-:Y:S02]  /*21e0*/  IMAD.IADD R64, R47, 0x1, -R10 ;  /* 0x000000012f407824 */ /* 0x000fe400078e0a0a */
[----:B------:R-:W-:-:S03]  /*21f0*/  IMAD.IADD R3, R44, 0x1, -R48 ;  /* 0x000000012c037824 */ /* 0x000fc600078e0a30 */
[----:B------:R-:W-:-:S04]  /*2200*/  ISETP.GT.AND P2, PT, R64, RZ, PT ;  /* 0x000000ff4000720c */ /* 0x000fc80003f44270 */
[----:B------:R-:W-:Y:S01]  /*2210*/  ISETP.GT.AND P0, PT, R3, RZ, P2 ;  /* 0x000000ff0300720c */ /* 0x000fe20001704270 */
[-C--:B0-----:R-:W-:Y:S02]  /*2220*/  IMAD R10, R13, R8.reuse, RZ ;  /* 0x000000080d0a7224 */ /* 0x081fe400078e02ff */
[----:B------:R-:W-:-:S04]  /*2230*/  IMAD.WIDE.U32 R54, R12, R8, R4 ;  /* 0x000000080c367225 */ /* 0x000fc800078e0004 */
[----:B------:R-:W-:-:S04]  /*2240*/  IMAD R5, R12, R9, R10 ;  /* 0x000000090c057224 */ /* 0x000fc800078e020a */
[----:B------:R-:W-:Y:S01]  /*2250*/  IMAD.IADD R57, R55, 0x1, R5 ;  /* 0x0000000137397824 */ /* 0x000fe200078e0205 */
[----:B------:R-:W-:Y:S06]  /*2260*/  @!P1 BRA `(.L_x_36) ;  /* 0x0000000c00dc9947 */ /* 0x000fec0003800000 */
[----:B------:R-:W0:Y:S01]  /*2270*/  LDC.64 R10, c[0x0][0x5b8] ;  /* 0x00016e00ff0a7b82 */ /* 0x000e220000000a00 */
[----:B------:R-:W-:-:S07]  /*2280*/  ULDC.64 UR4, c[0x0][0x5c0] ;  /* 0x0001700000047ab9 */ /* 0x000fce0000000a00 */
[----:B------:R-:W1:Y:S08]  /*2290*/  LDC.64 R20, c[0x0][0x5b0] ;  /* 0x00016c00ff147b82 */ /* 0x000e700000000a00 */
[----:B------:R-:W2:Y:S01]  /*22a0*/  LDC.64 R4, c[0x0][0x5a8] ;  /* 0x00016a00ff047b82 */ /* 0x000ea20000000a00 */
[-C--:B0-----:R-:W-:Y:S02]  /*22b0*/  IMAD R14, R15, R10.reuse, RZ ;  /* 0x0000000a0f0e7224 */ /* 0x081fe400078e02ff */
[----:B------:R-:W-:-:S04]  /*22c0*/  IMAD.WIDE.U32 R48, R23, R10, R6 ;  /* 0x0000000a17307225 */ /* 0x000fc800078e0006 */
[----:B------:R-:W-:Y:S02]  /*22d0*/  IMAD R69, R23, R11, R14 ;  /* 0x0000000b17457224 */ /* 0x000fe400078e020e */
[-C--:B-1----:R-:W-:Y:S02]  /*22e0*/  IMAD R11, R13, R20.reuse, RZ ;  /* 0x000000140d0b7224 */ /* 0x082fe400078e02ff */
[----:B------:R-:W-:Y:S02]  /*22f0*/  IMAD.IADD R15, R49, 0x1, R69 ;  /* 0x00000001310f7824 */ /* 0x000fe400078e0245 */
[----:B------:R-:W-:Y:S02]  /*2300*/  IMAD.MOV.U32 R14, RZ, RZ, R48 ;  /* 0x000000ffff0e7224 */ /* 0x000fe400078e0030 */
[C---:B------:R-:W-:Y:S02]  /*2310*/  IMAD R71, R12.reuse, R21, R11 ;  /* 0x000000150c477224 */ /* 0x040fe400078e020b */
[----:B------:R-:W-:-:S04]  /*2320*/  IMAD.WIDE.U32 R50, R12, R20, R14 ;  /* 0x000000140c327225 */ /* 0x000fc800078e000e */
[----:B------:R-:W-:Y:S01]  /*2330*/  IMAD.IADD R11, R51, 0x1, R71 ;  /* 0x00000001330b7824 */ /* 0x000fe200078e0247 */
[----:B--2---:R-:W-:-:S04]  /*2340*/  LEA R52, P1, R50, R4, 0x1 ;  /* 0x0000000432347211 */ /* 0x004fc800078208ff */
[----:B------:R-:W-:-:S05]  /*2350*/  LEA.HI.X R53, R50, R5, R11, 0x1, P1 ;  /* 0x0000000532357211 */ /* 0x000fca00008f0c0b */
[----:B------:R-:W2:Y:S01]  /*2360*/  @P0 LDG.E.LTC128B.U16 R11, desc[UR38][R52.64] ;  /* 0x00000026340b0981 */ /* 0x000ea2000c1e1520 */
[----:B------:R-:W-:Y:S01]  /*2370*/  IMAD.WIDE.U32 R50, R12, R20, R6 ;  /* 0x000000140c327225 */ /* 0x000fe200078e0006 */
[----:B------:R-:W-:Y:S03]  /*2380*/  BSSY B1, `(.L_x_37) ;  /* 0x0000013000017945 */ /* 0x000fe60003800000 */
[----:B------:R-:W-:Y:S02]  /*2390*/  IMAD.IADD R51, R71, 0x1, R51 ;  /* 0x0000000147337824 */ /* 0x000fe400078e0233 */
[----:B------:R-:W-:-:S04]  /*23a0*/  IMAD.WIDE.U32 R50, R23, R10, R50 ;  /* 0x0000000a17327225 */ /* 0x000fc800078e0032 */
[----:B--2---:R-:W-:-:S04]  /*23b0*/  IMAD.U32 R56, R11, 0x10000, RZ ;  /* 0x000100000b387824 */ /* 0x004fc800078e00ff */
[----:B------:R-:W-:Y:S01]  /*23c0*/  FMUL R55, R56, R43 ;  /* 0x0000002b38377220 */ /* 0x000fe20000400000 */
[----:B------:R-:W-:-:S03]  /*23d0*/  LEA R56, P1, R54, UR4, 0x1 ;  /* 0x0000000436387c11 */ /* 0x000fc6000f8208ff */
[----:B------:R-:W-:Y:S01]  /*23e0*/  FFMA R55, R32, R42, R55 ;  /* 0x0000002a20377223 */ /* 0x000fe20000000037 */
[----:B------:R-:W-:Y:S01]  /*23f0*/  LEA.HI.X R57, R54, UR5, R57, 0x1, P1 ;  /* 0x0000000536397c11 */ /* 0x000fe200088f0c39 */
[--C-:B------:R-:W-:Y:S01]  /*2400*/  IMAD.IADD R32, R69, 0x1, R51.reuse ;  /* 0x0000000145207824 */ /* 0x100fe200078e0233 */
[----:B------:R-:W-:Y:S02]  /*2410*/  ISETP.GT.AND P1, PT, R3, 0x1, P2 ;  /* 0x000000010300780c */ /* 0x000fe40001724270 */
[----:B------:R-:W-:Y:S02]  /*2420*/  F2FP.BF16.F32.PACK_AB R55, RZ, R55 ;  /* 0x00000037ff37723e */ /* 0x000fe400000010ff */
[C---:B------:R-:W-:Y:S02]  /*2430*/  LEA R54, P3, R50.reuse, R4, 0x1 ;  /* 0x0000000432367211 */ /* 0x040fe400078608ff */
[----:B------:R-:W-:Y:S02]  /*2440*/  PRMT R51, R55, 0x7610, R51 ;  /* 0x0000761037337816 */ /* 0x000fe40000000033 */
[----:B------:R-:W-:Y:S01]  /*2450*/  LEA.HI.X R55, R50, R5, R32, 0x1, P3 ;  /* 0x0000000532377211 */ /* 0x000fe200018f0c20 */
[----:B------:R-:W-:-:S02]  /*2460*/  IMAD.SHL.U32 R50, R20, 0x8, RZ ;  /* 0x0000000814327824 */ /* 0x000fc400078e00ff */
[----:B------:R0:W-:Y:S02]  /*2470*/  @P0 STG.E.U16 desc[UR38][R56.64], R51 ;  /* 0x0000003338000986 */ /* 0x0001e4000c101526 */
[----:B0-----:R-:W-:Y:S01]  /*2480*/  SHF.L.U64.HI R51, R20, 0x3, R21 ;  /* 0x0000000314337819 */ /* 0x001fe20000010215 */
[----:B------:R-:W-:Y:S06]  /*2490*/  @!P1 BRA `(.L_x_38) ;  /* 0x0000000000049947 */ /* 0x000fec0003800000 */
[----:B------:R0:W5:Y:S02]  /*24a0*/  LDG.E.LTC128B.U16 R11, desc[UR38][R54.64+0x2] ;  /* 0x00000226360b7981 */ /* 0x000164000c1e1520 */
.L_x_38:
[----:B------:R-:W-:Y:S05]  /*24b0*/  BSYNC B1 ;  /* 0x0000000000017941 */ /* 0x000fea0003800000 */
.L_x_37:
[C---:B-----5:R-:W-:Y:S01]  /*24c0*/  IMAD.U32 R32, R11.reuse, 0x10000, RZ ;  /* 0x000100000b207824 */ /* 0x060fe200078e00ff */
[----:B------:R-:W-:Y:S01]  /*24d0*/  ISETP.GT.AND P0, PT, R64, 0x8, PT ;  /* 0x000000084000780c */ /* 0x000fe20003f04270 */
[----:B------:R-:W-:Y:S01]  /*24e0*/  IMAD.WIDE.U32 R58, R12, R20, R50 ;  /* 0x000000140c3a7225 */ /* 0x000fe200078e0032 */
[----:B------:R-:W-:-:S03]  /*24f0*/  PRMT R63, R11, 0x7610, R63 ;  /* 0x000076100b3f7816 */ /* 0x000fc6000000003f */
[----:B------:R-:W-:Y:S01]  /*2500*/  FMUL R32, R32, R43 ;  /* 0x0000002b20207220 */ /* 0x000fe20000400000 */
[----:B------:R-:W-:Y:S01]  /*2510*/  ISETP.GT.AND P3, PT, R3, RZ, P0 ;  /* 0x000000ff0300720c */ /* 0x000fe20000764270 */
[----:B------:R-:W-:Y:S01]  /*2520*/  IMAD.IADD R73, R71, 0x1, R59 ;  /* 0x0000000147497824 */ /* 0x000fe200078e023b */
[----:B------:R-:W-:Y:S01]  /*2530*/  IADD3 R52, P4, R48, R58, RZ ;  /* 0x0000003a30347210 */ /* 0x000fe20007f9e0ff */
[----:B------:R-:W-:-:S04]  /*2540*/  FFMA R33, R33, R42, R32 ;  /* 0x0000002a21217223 */ /* 0x000fc80000000020 */
[----:B------:R-:W-:Y:S01]  /*2550*/  IMAD.X R53, R73, 0x1, R15, P4 ;  /* 0x0000000149357824 */ /* 0x000fe200020e060f */
[C---:B------:R-:W-:Y:S02]  /*2560*/  LEA R32, P4, R52.reuse, R4, 0x1 ;  /* 0x0000000434207211 */ /* 0x040fe400078808ff */
[----:B------:R-:W-:Y:S02]  /*2570*/  F2FP.BF16.F32.PACK_AB R60, RZ, R33 ;  /* 0x00000021ff3c723e */ /* 0x000fe400000010ff */
[--C-:B------:R-:W-:Y:S02]  /*2580*/  LEA.HI.X R33, R52, R5, R53.reuse, 0x1, P4 ;  /* 0x0000000534217211 */ /* 0x100fe400020f0c35 */
[----:B------:R-:W-:-:S05]  /*2590*/  PRMT R53, R60, 0x7610, R53 ;  /* 0x000076103c357816 */ /* 0x000fca0000000035 */
[----:B------:R1:W-:Y:S04]  /*25a0*/  @P1 STG.E.U16 desc[UR38][R56.64+0x2], R53 ;  /* 0x0000023538001986 */ /* 0x0003e8000c101526 */
[----:B------:R2:W3:Y:S01]  /*25b0*/  @P3 LDG.E.LTC128B.U16 R63, desc[UR38][R32.64] ;  /* 0x00000026203f3981 */ /* 0x0004e2000c1e1520 */
[C---:B------:R-:W-:Y:S01]  /*25c0*/  IMAD.SHL.U32 R65, R8.reuse, 0x10, RZ ;  /* 0x0000001008417824 */ /* 0x040fe200078e00ff */
[----:B------:R-:W-:Y:S01]  /*25d0*/  SHF.L.U64.HI R67, R8, 0x4, R9 ;  /* 0x0000000408437819 */ /* 0x000fe20000010209 */
[----:B------:R-:W-:Y:S01]  /*25e0*/  BSSY B1, `(.L_x_39) ;  /* 0x0000011000017945 */ /* 0x000fe20003800000 */
[----:B------:R-:W-:-:S05]  /*25f0*/  IADD3 R52, P1, R6, R58, RZ ;  /* 0x0000003a06347210 */ /* 0x000fca0007f3e0ff */
[----:B-1----:R-:W-:Y:S01]  /*2600*/  IMAD.X R53, R7, 0x1, R73, P1 ;  /* 0x0000000107357824 */ /* 0x002fe200008e0649 */
[----:B------:R-:W-:Y:S01]  /*2610*/  ISETP.GT.AND P1, PT, R3, 0x1, P0 ;  /* 0x000000010300780c */ /* 0x000fe20000724270 */
[----:B------:R-:W-:-:S03]  /*2620*/  IMAD.WIDE.U32 R52, R23, R10, R52 ;  /* 0x0000000a17347225 */ /* 0x000fc600078e0034 */
[----:B--2---:R-:W-:Y:S01]  /*2630*/  LEA R32, P5, R52, R4, 0x1 ;  /* 0x0000000434207211 */ /* 0x004fe200078a08ff */
[----:B---3--:R-:W-:-:S04]  /*2640*/  IMAD.U32 R60, R63, 0x10000, RZ ;  /* 0x000100003f3c7824 */ /* 0x008fc800078e00ff */
[----:B------:R-:W-:Y:S01]  /*2650*/  FMUL R11, R60, R43 ;  /* 0x0000002b3c0b7220 */ /* 0x000fe20000400000 */
[----:B------:R-:W-:-:S03]  /*2660*/  IADD3 R60, P4, R65, R56, RZ ;  /* 0x00000038413c7210 */ /* 0x000fc60007f9e0ff */
[----:B------:R-:W-:Y:S01]  /*2670*/  FFMA R11, R34, R42, R11 ;  /* 0x0000002a220b7223 */ /* 0x000fe2000000000b */
[----:B------:R-:W-:Y:S02]  /*2680*/  IMAD.IADD R34, R69, 0x1, R53 ;  /* 0x0000000145227824 */ /* 0x000fe400078e0235 */
[----:B------:R-:W-:Y:S02]  /*2690*/  IMAD.X R61, R67, 0x1, R57, P4 ;  /* 0x00000001433d7824 */ /* 0x000fe400020e0639 */
[----:B------:R-:W-:Y:S02]  /*26a0*/  F2FP.BF16.F32.PACK_AB R11, RZ, R11 ;  /* 0x0000000bff0b723e */ /* 0x000fe400000010ff */
[----:B------:R-:W-:-:S03]  /*26b0*/  LEA.HI.X R33, R52, R5, R34, 0x1, P5 ;  /* 0x0000000534217211 */ /* 0x000fc600028f0c22 */
[----:B------:R1:W-:Y:S01]  /*26c0*/  @P3 STG.E.U16 desc[UR38][R60.64], R11 ;  /* 0x0000000b3c003986 */ /* 0x0003e2000c101526 */
[----:B------:R-:W-:Y:S05]  /*26d0*/  @!P1 BRA `(.L_x_40) ;  /* 0x0000000000049947 */ /* 0x000fea0003800000 */
[----:B------:R2:W5:Y:S02]  /*26e0*/  LDG.E.LTC128B.U16 R63, desc[UR38][R32.64+0x2] ;  /* 0x00000226203f7981 */ /* 0x000564000c1e1520 */
.L_x_40:
[----:B------:R-:W-:Y:S05]  /*26f0*/  BSYNC B1 ;  /* 0x0000000000017941 */ /* 0x000fea0003800000 */
.L_x_39:
[----:B-----5:R-:W-:Y:S01]  /*2700*/  IMAD.U32 R34, R63, 0x10000, RZ ;  /* 0x000100003f227824 */ /* 0x020fe200078e00ff */
[----:B------:R-:W-:Y:S01]  /*2710*/  ISETP.GT.AND P3, PT, R3, 0x8, P2 ;  /* 0x000000080300780c */ /* 0x000fe20001764270 */
[----:B------:R-:W-:Y:S02]  /*2720*/  BSSY B1, `(.L_x_41) ;  /* 0x0000007000017945 */ /* 0x000fe40003800000 */
[----:B------:R-:W-:-:S04]  /*2730*/  FMUL R34, R34, R43 ;  /* 0x0000002b22227220 */ /* 0x000fc80000400000 */
[----:B------:R-:W-:-:S05]  /*2740*/  FFMA R34, R35, R42, R34 ;  /* 0x0000002a23227223 */ /* 0x000fca0000000022 */
[----:B------:R-:W-:-:S05]  /*2750*/  F2FP.BF16.F32.PACK_AB R34, RZ, R34 ;  /* 0x00000022ff22723e */ /* 0x000fca00000010ff */
[----:B------:R3:W-:Y:S01]  /*2760*/  @P1 STG.E.U16 desc[UR38][R60.64+0x2], R34 ;  /* 0x000002223c001986 */ /* 0x0007e2000c101526 */
[----:B------:R-:W-:Y:S05]  /*2770*/  @!P3 BRA `(.L_x_42) ;  /* 0x000000000004b947 */ /* 0x000fea0003800000 */
[----:B------:R4:W5:Y:S02]  /*2780*/  LDG.E.LTC128B.U16 R63, desc[UR38][R54.64+0x10] ;  /* 0x00001026363f7981 */ /* 0x000964000c1e1520 */
.L_x_42:
[----:B------:R-:W-:Y:S05]  /*2790*/  BSYNC B1 ;  /* 0x0000000000017941 */ /* 0x000fea0003800000 */
.L_x_41:
[----:B---3-5:R-:W-:Y:S01]  /*27a0*/  IMAD.U32 R34, R63, 0x10000, RZ ;  /* 0x000100003f227824 */ /* 0x028fe200078e00ff */
[----:B------:R-:W-:Y:S01]  /*27b0*/  ISETP.GT.AND P2, PT, R3, 0x9, P2 ;  /* 0x000000090300780c */ /* 0x000fe20001744270 */
[----:B------:R-:W-:Y:S02]  /*27c0*/  BSSY B1, `(.L_x_43) ;  /* 0x0000007000017945 */ /* 0x000fe40003800000 */
[----:B-1----:R-:W-:-:S04]  /*27d0*/  FMUL R11, R34, R43 ;  /* 0x0000002b220b7220 */ /* 0x002fc80000400000 */
[----:B------:R-:W-:-:S05]  /*27e0*/  FFMA R11, R36, R42, R11 ;  /* 0x0000002a240b7223 */ /* 0x000fca000000000b */
[----:B------:R-:W-:-:S05]  /*27f0*/  F2FP.BF16.F32.PACK_AB R11, RZ, R11 ;  /* 0x0000000bff0b723e */ /* 0x000fca00000010ff */
[----:B------:R1:W-:Y:S01]  /*2800*/  @P3 STG.E.U16 desc[UR38][R56.64+0x10], R11 ;  /* 0x0000100b38003986 */ /* 0x0003e2000c101526 */
[----:B------:R-:W-:Y:S05]  /*2810*/  @!P2 BRA `(.L_x_44) ;  /* 0x000000000004a947 */ /* 0x000fea0003800000 */
[----:B------:R3:W5:Y:S02]  /*2820*/  LDG.E.LTC128B.U16 R63, desc[UR38][R54.64+0x12] ;  /* 0x00001226363f7981 */ /* 0x000764000c1e1520 */
.L_x_44:
[----:B------:R-:W-:Y:S05]  /*2830*/  BSYNC B1 ;  /* 0x0000000000017941 */ /* 0x000fea0003800000 */
.L_x_43:
        /* <DEDUP_REMOVED lines=9> */
.L_x_46:
[----:B------:R-:W-:Y:S05]  /*28d0*/  BSYNC B1 ;  /* 0x0000000000017941 */ /* 0x000fea0003800000 */
.L_x_45:
[----:B0----5:R-:W-:Y:S01]  /*28e0*/  IMAD.U32 R34, R63, 0x10000, RZ ;  /* 0x000100003f227824 */ /* 0x021fe200078e00ff */
        /* <DEDUP_REMOVED lines=8> */
.L_x_48:
[----:B------:R-:W-:Y:S05]  /*2970*/  BSYNC B1 ;  /* 0x0000000000017941 */ /* 0x000fea0003800000 */
.L_x_47:
[----:B-12---:R-:W-:Y:S01]  /*2980*/  IMAD.MOV.U32 R32, RZ, RZ, R58 ;  /* 0x000000ffff207224 */ /* 0x006fe200078e003a */
[----:B------:R-:W-:Y:S01]  /*2990*/  ISETP.GT.AND P0, PT, R64, 0x80, PT ;  /* 0x000000804000780c */ /* 0x000fe20003f04270 */
[----:B------:R-:W-:Y:S02]  /*29a0*/  IMAD.MOV.U32 R33, RZ, RZ, R73 ;  /* 0x000000ffff217224 */ /* 0x000fe400078e0049 */
[----:B-----5:R-:W-:Y:S01]  /*29b0*/  IMAD.U32 R34, R63, 0x10000, RZ ;  /* 0x000100003f227824 */ /* 0x020fe200078e00ff */
[----:B------:R-:W-:Y:S01]  /*29c0*/  ISETP.GT.AND P2, PT, R3, RZ, P0 ;  /* 0x000000ff0300720c */ /* 0x000fe20000744270 */
[----:B------:R-:W-:-:S04]  /*29d0*/  IMAD.WIDE.U32 R52, R20, 0x78, R32 ;  /* 0x0000007814347825 */ /* 0x000fc800078e0020 */
[----:B------:R-:W-:Y:S01]  /*29e0*/  FMUL R34, R34, R43 ;  /* 0x0000002b22227220 */ /* 0x000fe20000400000 */
[----:B------:R-:W-:Y:S01]  /*29f0*/  IMAD R21, R21, 0x78, RZ ;  /* 0x0000007815157824 */ /* 0x000fe200078e02ff */
[----:B0-----:R-:W-:Y:S02]  /*2a00*/  IADD3 R11, P3, R48, R52, RZ ;  /* 0x00000034300b7210 */ /* 0x001fe40007f7e0ff */
[----:B------:R-:W-:Y:S01]  /*2a10*/  FFMA R34, R39, R42, R34 ;  /* 0x0000002a27227223 */ /* 0x000fe20000000022 */
[----:B------:R-:W-:-:S04]  /*2a20*/  IMAD.IADD R57, R53, 0x1, R21 ;  /* 0x0000000135397824 */ /* 0x000fc800078e0215 */
[----:B------:R-:W-:Y:S01]  /*2a30*/  F2FP.BF16.F32.PACK_AB R34, RZ, R34 ;  /* 0x00000022ff22723e */ /* 0x000fe200000010ff */
[----:B------:R-:W-:Y:S01]  /*2a40*/  IMAD.X R36, R57, 0x1, R15, P3 ;  /* 0x0000000139247824 */ /* 0x000fe200018e060f */
[C---:B------:R-:W-:Y:S02]  /*2a50*/  LEA R32, P3, R11.reuse, R4, 0x1 ;  /* 0x000000040b207211 */ /* 0x040fe400078608ff */
[----:B------:R-:W-:Y:S02]  /*2a60*/  PRMT R35, R34, 0x7610, R35 ;  /* 0x0000761022237816 */ /* 0x000fe40000000023 */
[----:B------:R-:W-:-:S03]  /*2a70*/  LEA.HI.X R33, R11, R5, R36, 0x1, P3 ;  /* 0x000000050b217211 */ /* 0x000fc600018f0c24 */
[----:B------:R0:W-:Y:S04]  /*2a80*/  @P1 STG.E.U16 desc[UR38][R60.64+0x12], R35 ;  /* 0x000012233c001986 */ /* 0x0001e8000c101526 */
[----:B------:R1:W2:Y:S01]  /*2a90*/  @P2 LDG.E.LTC128B.U16 R63, desc[UR38][R32.64] ;  /* 0x00000026203f2981 */ /* 0x0002a2000c1e1520 */
[----:B---34-:R-:W-:Y:S01]  /*2aa0*/  IMAD R55, R9, 0xf0, RZ ;  /* 0x000000f009377824 */ /* 0x018fe200078e02ff */
[----:B------:R-:W-:Y:S01]  /*2ab0*/  ISETP.GT.AND P3, PT, R3, 0x1, P0 ;  /* 0x000000010300780c */ /* 0x000fe20000764270 */
[----:B------:R-:W-:Y:S01]  /*2ac0*/  BSSY B1, `(.L_x_49) ;  /* 0x0000015000017945 */ /* 0x000fe20003800000 */
[----:B0-----:R-:W-:-:S04]  /*2ad0*/  IMAD.WIDE.U32 R34, R20, 0x78, R50 ;  /* 0x0000007814227825 */ /* 0x001fc800078e0032 */
[----:B------:R-:W-:Y:S01]  /*2ae0*/  IMAD.IADD R35, R21, 0x1, R35 ;  /* 0x0000000115237824 */ /* 0x000fe200078e0223 */
[----:B-1----:R-:W-:Y:S01]  /*2af0*/  IADD3 R32, P4, R50, R34, RZ ;  /* 0x0000002232207210 */ /* 0x002fe20007f9e0ff */
[----:B------:R-:W-:-:S04]  /*2b00*/  IMAD.WIDE.U32 R60, R8, 0xf0, R60 ;  /* 0x000000f0083c7825 */ /* 0x000fc800078e003c */
[----:B------:R-:W-:-:S04]  /*2b10*/  IMAD.WIDE.U32 R36, R12, R20, R34 ;  /* 0x000000140c247225 */ /* 0x000fc800078e0022 */
[----:B------:R-:W-:Y:S01]  /*2b20*/  IMAD.IADD R9, R61, 0x1, R55 ;  /* 0x000000013d097824 */ /* 0x000fe200078e0237 */
[----:B------:R-:W-:-:S04]  /*2b30*/  IADD3 R36, P1, R6, R36, RZ ;  /* 0x0000002406247210 */ /* 0x000fc80007f3e0ff */
[----:B------:R-:W-:-:S03]  /*2b40*/  IADD3.X R37, R7, R71, R37, P1, !PT ;  /* 0x0000004707257210 */ /* 0x000fc60000ffe425 */
[----:B------:R-:W-:-:S04]  /*2b50*/  IMAD.WIDE.U32 R36, R23, R10, R36 ;  /* 0x0000000a17247225 */ /* 0x000fc800078e0024 */
[----:B------:R-:W-:Y:S02]  /*2b60*/  IMAD.IADD R8, R69, 0x1, R37 ;  /* 0x0000000145087824 */ /* 0x000fe400078e0225 */
[----:B--2---:R-:W-:-:S04]  /*2b70*/  IMAD.U32 R38, R63, 0x10000, RZ ;  /* 0x000100003f267824 */ /* 0x004fc800078e00ff */
[----:B------:R-:W-:Y:S01]  /*2b80*/  FMUL R11, R38, R43 ;  /* 0x0000002b260b7220 */ /* 0x000fe20000400000 */
[----:B------:R-:W-:-:S03]  /*2b90*/  LEA R38, P1, R36, R4, 0x1 ;  /* 0x0000000424267211 */ /* 0x000fc600078208ff */
[----:B------:R-:W-:Y:S01]  /*2ba0*/  FFMA R11, R24, R42, R11 ;  /* 0x0000002a180b7223 */ /* 0x000fe2000000000b */
[----:B------:R-:W-:Y:S01]  /*2bb0*/  LEA.HI.X R39, R36, R5, R8, 0x1, P1 ;  /* 0x0000000524277211 */ /* 0x000fe200008f0c08 */
[----:B------:R-:W-:-:S03]  /*2bc0*/  @P2 IMAD.MOV.U32 R8, RZ, RZ, R60 ;  /* 0x000000ffff082224 */ /* 0x000fc600078e003c */
[----:B------:R-:W-:-:S05]  /*2bd0*/  F2FP.BF16.F32.PACK_AB R11, RZ, R11 ;  /* 0x0000000bff0b723e */ /* 0x000fca00000010ff */
[----:B------:R0:W-:Y:S01]  /*2be0*/  @P2 STG.E.U16 desc[UR38][R8.64], R11 ;  /* 0x0000000b08002986 */ /* 0x0001e2000c101526 */
[----:B------:R-:W-:Y:S05]  /*2bf0*/  @!P3 BRA `(.L_x_50) ;  /* 0x000000000004b947 */ /* 0x000fea0003800000 */
[----:B------:R1:W5:Y:S02]  /*2c00*/  LDG.E.LTC128B.U16 R63, desc[UR38][R38.64+0x2] ;  /* 0x00000226263f7981 */ /* 0x000364000c1e1520 */
.L_x_50:
[----:B------:R-:W-:Y:S05]  /*2c10*/  BSYNC B1 ;  /* 0x0000000000017941 */ /* 0x000fea0003800000 */
.L_x_49:
[----:B-----5:R-:W-:Y:S01]  /*2c20*/  IMAD.U32 R14, R63, 0x10000, RZ ;  /* 0x000100003f0e7824 */ /* 0x020fe200078e00ff */
[----:B------:R-:W-:Y:S01]  /*2c30*/  ISETP.GT.AND P1, PT, R64, 0x88, PT ;  /* 0x000000884000780c */ /* 0x000fe20003f24270 */
[----:B------:R-:W-:Y:S01]  /*2c40*/  @P3 IMAD.MOV.U32 R24, RZ, RZ, R60 ;  /* 0x000000ffff183224 */ /* 0x000fe200078e003c */
[----:B------:R-:W-:Y:S01]  /*2c50*/  BSSY B1, `(.L_x_51) ;  /* 0x0000010000017945 */ /* 0x000fe20003800000 */
[----:B------:R-:W-:Y:S01]  /*2c60*/  FMUL R14, R14, R43 ;  /* 0x0000002b0e0e7220 */ /* 0x000fe20000400000 */
[----:B------:R-:W-:Y:S01]  /*2c70*/  IMAD.X R33, R35, 0x1, R51, P4 ;  /* 0x0000000123217824 */ /* 0x000fe200020e0633 */
[----:B------:R-:W-:Y:S02]  /*2c80*/  IADD3 R48, P2, P4, R48, R52, R50 ;  /* 0x0000003430307210 */ /* 0x000fe40007c5e032 */
[----:B------:R-:W-:Y:S01]  /*2c90*/  FFMA R14, R25, R42, R14 ;  /* 0x0000002a190e7223 */ /* 0x000fe2000000000e */
[----:B------:R-:W-:Y:S01]  /*2ca0*/  @P3 IMAD.MOV.U32 R25, RZ, RZ, R9 ;  /* 0x000000ffff193224 */ /* 0x000fe200078e0009 */
[----:B------:R-:W-:Y:S01]  /*2cb0*/  IADD3.X R15, R15, R57, R51, P2, P4 ;  /* 0x000000390f0f7210 */ /* 0x000fe200017e8433 */
[----:B------:R-:W-:Y:S01]  /*2cc0*/  IMAD.WIDE.U32 R20, R12, R20, R32 ;  /* 0x000000140c147225 */ /* 0x000fe200078e0020 */
[----:B------:R-:W-:-:S02]  /*2cd0*/  ISETP.GT.AND P2, PT, R3, RZ, P1 ;  /* 0x000000ff0300720c */ /* 0x000fc40000f44270 */
[----:B0-----:R-:W-:Y:S02]  /*2ce0*/  F2FP.BF16.F32.PACK_AB R11, RZ, R14 ;  /* 0x0000000eff0b723e */ /* 0x001fe400000010ff */
[----:B------:R-:W-:Y:S02]  /*2cf0*/  LEA R12, P4, R48, R4, 0x1 ;  /* 0x00000004300c7211 */ /* 0x000fe400078808ff */
[----:B------:R-:W-:Y:S01]  /*2d00*/  IADD3 R14, P5, R6, R20, RZ ;  /* 0x00000014060e7210 */ /* 0x000fe20007fbe0ff */
[----:B------:R0:W-:Y:S01]  /*2d10*/  @P3 STG.E.U16 desc[UR38][R24.64+0x2], R11 ;  /* 0x0000020b18003986 */ /* 0x0001e2000c101526 */
[----:B------:R-:W-:-:S05]  /*2d20*/  LEA.HI.X R13, R48, R5, R15, 0x1, P4 ;  /* 0x00000005300d7211 */ /* 0x000fca00020f0c0f */
[----:B------:R-:W-:Y:S06]  /*2d30*/  @!P2 BRA `(.L_x_52) ;  /* 0x000000000004a947 */ /* 0x000fec0003800000 */
[----:B------:R2:W5:Y:S02]  /*2d40*/  LDG.E.LTC128B.U16 R63, desc[UR38][R12.64] ;  /* 0x000000260c3f7981 */ /* 0x000564000c1e1520 */
.L_x_52:
[----:B------:R-:W-:Y:S05]  /*2d50*/  BSYNC B1 ;  /* 0x0000000000017941 */ /* 0x000fea0003800000 */
.L_x_51:
[----:B-----5:R-:W-:Y:S01]  /*2d60*/  IMAD.U32 R6, R63, 0x10000, RZ ;  /* 0x000100003f067824 */ /* 0x020fe200078e00ff */
[----:B------:R-:W-:Y:S01]  /*2d70*/  IADD3.X R15, R7, R71, R21, P5, !PT ;  /* 0x00000047070f7210 */ /* 0x000fe20002ffe415 */
[----:B------:R-:W-:Y:S01]  /*2d80*/  BSSY B1, `(.L_x_53) ;  /* 0x000000e000017945 */ /* 0x000fe20003800000 */
[----:B------:R-:W-:Y:S01]  /*2d90*/  ISETP.GT.AND P3, PT, R3, 0x1, P1 ;  /* 0x000000010300780c */ /* 0x000fe20000f64270 */
[----:B------:R-:W-:Y:S01]  /*2da0*/  FMUL R7, R6, R43 ;  /* 0x0000002b06077220 */ /* 0x000fe20000400000 */
[----:B------:R-:W-:Y:S01]  /*2db0*/  IADD3 R6, P4, R65, R60, RZ ;  /* 0x0000003c41067210 */ /* 0x000fe20007f9e0ff */
[----:B0-----:R-:W-:-:S04]  /*2dc0*/  IMAD.WIDE.U32 R10, R23, R10, R14 ;  /* 0x0000000a170a7225 */ /* 0x001fc800078e000e */
[----:B------:R-:W-:Y:S01]  /*2dd0*/  FFMA R7, R26, R42, R7 ;  /* 0x0000002a1a077223 */ /* 0x000fe20000000007 */
[----:B------:R-:W-:Y:S01]  /*2de0*/  IMAD.IADD R11, R69, 0x1, R11 ;  /* 0x00000001450b7824 */ /* 0x000fe200078e020b */
[----:B------:R-:W-:-:S03]  /*2df0*/  LEA R8, P5, R10, R4, 0x1 ;  /* 0x000000040a087211 */ /* 0x000fc600078a08ff */
[----:B------:R-:W-:Y:S01]  /*2e00*/  F2FP.BF16.F32.PACK_AB R4, RZ, R7 ;  /* 0x00000007ff04723e */ /* 0x000fe200000010ff */
[----:B------:R-:W-:Y:S01]  /*2e10*/  IMAD.X R7, R9, 0x1, R67, P4 ;  /* 0x0000000109077824 */ /* 0x000fe200020e0643 */
[----:B------:R-:W-:-:S04]  /*2e20*/  LEA.HI.X R9, R10, R5, R11, 0x1, P5 ;  /* 0x000000050a097211 */ /* 0x000fc800028f0c0b */
[----:B------:R0:W-:Y:S01]  /*2e30*/  @P2 STG.E.U16 desc[UR38][R6.64], R4 ;  /* 0x0000000406002986 */ /* 0x0001e2000c101526 */
[----:B------:R-:W-:Y:S05]  /*2e40*/  @!P3 BRA `(.L_x_54) ;  /* 0x000000000004b947 */ /* 0x000fea0003800000 */
[----:B------:R3:W5:Y:S02]  /*2e50*/  LDG.E.LTC128B.U16 R63, desc[UR38][R8.64+0x2] ;  /* 0x00000226083f7981 */ /* 0x000764000c1e1520 */
.L_x_54:
[----:B------:R-:W-:Y:S05]  /*2e60*/  BSYNC B1 ;  /* 0x0000000000017941 */ /* 0x000fea0003800000 */
.L_x_53:
[----:B0----5:R-:W-:Y:S01]  /*2e70*/  IMAD.U32 R4, R63, 0x10000, RZ ;  /* 0x000100003f047824 */ /* 0x021fe200078e00ff */
        /* <DEDUP_REMOVED lines=8> */
.L_x_56:
[----:B------:R-:W-:Y:S05]  /*2f00*/  BSYNC B1 ;  /* 0x0000000000017941 */ /* 0x000fea0003800000 */
.L_x_55:
[----:B0----5:R-:W-:Y:S01]  /*2f10*/  IMAD.U32 R4, R63, 0x10000, RZ ;  /* 0x000100003f047824 */ /* 0x021fe200078e00ff */
[----:B------:R-:W-:Y:S01]  /*2f20*/  ISETP.GT.AND P0, PT, R3, 0x9, P0 ;  /* 0x000000090300780c */ /* 0x000fe20000704270 */
[----:B------:R-:W-:Y:S02]  /*2f30*/  BSSY B1, `(.L_x_57) ;  /* 0x000000a000017945 */ /* 0x000fe40003800000 */
[----:B------:R-:W-:-:S04]  /*2f40*/  FMUL R5, R4, R43 ;  /* 0x0000002b04057220 */ /* 0x000fc80000400000 */
[----:B------:R-:W-:-:S05]  /*2f50*/  FFMA R5, R28, R42, R5 ;  /* 0x0000002a1c057223 */ /* 0x000fca0000000005 */
[----:B------:R-:W-:Y:S01]  /*2f60*/  F2FP.BF16.F32.PACK_AB R4, RZ, R5 ;  /* 0x00000005ff04723e */ /* 0x000fe200000010ff */
[----:B------:R-:W-:-:S03]  /*2f70*/  IMAD.IADD R5, R55, 0x1, R61 ;  /* 0x0000000137057824 */ /* 0x000fc600078e023d */
[----:B------:R-:W-:Y:S01]  /*2f80*/  PRMT R6, R4, 0x7610, R6 ;  /* 0x0000761004067816 */ /* 0x000fe20000000006 */
[----:B------:R-:W-:-:S05]  /*2f90*/  @P2 IMAD.MOV.U32 R4, RZ, RZ, R60 ;  /* 0x000000ffff042224 */ /* 0x000fca00078e003c */
[----:B------:R0:W-:Y:S01]  /*2fa0*/  @P2 STG.E.U16 desc[UR38][R4.64+0x10], R6 ;  /* 0x0000100604002986 */ /* 0x0001e2000c101526 */
[----:B------:R-:W-:Y:S05]  /*2fb0*/  @!P0 BRA `(.L_x_58) ;  /* 0x0000000000048947 */ /* 0x000fea0003800000 */
[----:B------:R0:W5:Y:S02]  /*2fc0*/  LDG.E.LTC128B.U16 R63, desc[UR38][R38.64+0x12] ;  /* 0x00001226263f7981 */ /* 0x000164000c1e1520 */
.L_x_58:
[----:B------:R-:W-:Y:S05]  /*2fd0*/  BSYNC B1 ;  /* 0x0000000000017941 */ /* 0x000fea0003800000 */
.L_x_57:
[----:B0----5:R-:W-:Y:S01]  /*2fe0*/  IMAD.U32 R6, R63, 0x10000, RZ ;  /* 0x000100003f067824 */ /* 0x021fe200078e00ff */
[----:B------:R-:W-:Y:S01]  /*2ff0*/  ISETP.GT.AND P2, PT, R3, 0x8, P1 ;  /* 0x000000080300780c */ /* 0x000fe20000f44270 */
[----:B------:R-:W-:Y:S01]  /*3000*/  @P0 IMAD.MOV.U32 R7, RZ, RZ, R5 ;  /* 0x000000ffff070224 */ /* 0x000fe200078e0005 */
[----:B------:R-:W-:Y:S01]  /*3010*/  BSSY B1, `(.L_x_59) ;  /* 0x0000009000017945 */ /* 0x000fe20003800000 */
[----:B------:R-:W-:-:S04]  /*3020*/  FMUL R6, R6, R43 ;  /* 0x0000002b06067220 */ /* 0x000fc80000400000 */
[----:B------:R-:W-:-:S05]  /*3030*/  FFMA R6, R29, R42, R6 ;  /* 0x0000002a1d067223 */ /* 0x000fca0000000006 */
[----:B------:R-:W-:-:S04]  /*3040*/  F2FP.BF16.F32.PACK_AB R6, RZ, R6 ;  /* 0x00000006ff06723e */ /* 0x000fc800000010ff */
[----:B------:R-:W-:Y:S01]  /*3050*/  PRMT R10, R6, 0x7610, R10 ;  /* 0x00007610060a7816 */ /* 0x000fe2000000000a */
[----:B------:R-:W-:-:S05]  /*3060*/  @P0 IMAD.MOV.U32 R6, RZ, RZ, R60 ;  /* 0x000000ffff060224 */ /* 0x000fca00078e003c */
[----:B------:R0:W-:Y:S01]  /*3070*/  @P0 STG.E.U16 desc[UR38][R6.64+0x12], R10 ;  /* 0x0000120a06000986 */ /* 0x0001e2000c101526 */
[----:B------:R-:W-:Y:S05]  /*3080*/  @!P2 BRA `(.L_x_60) ;  /* 0x000000000004a947 */ /* 0x000fea0003800000 */
[----:B------:R0:W5:Y:S02]  /*3090*/  LDG.E.LTC128B.U16 R63, desc[UR38][R8.64+0x10] ;  /* 0x00001026083f7981 */ /* 0x000164000c1e1520 */
.L_x_60:
[----:B------:R-:W-:Y:S05]  /*30a0*/  BSYNC B1 ;  /* 0x0000000000017941 */ /* 0x000fea0003800000 */
.L_x_59:
[----:B-----5:R-:W-:Y:S01]  /*30b0*/  IMAD.U32 R4, R63, 0x10000, RZ ;  /* 0x000100003f047824 */ /* 0x020fe200078e00ff */
[----:B------:R-:W-:Y:S01]  /*30c0*/  ISETP.GT.AND P1, PT, R3, 0x9, P1 ;  /* 0x000000090300780c */ /* 0x000fe20000f24270 */
[----:B------:R-:W-:Y:S02]  /*30d0*/  BSSY B1, `(.L_x_61) ;  /* 0x0000009000017945 */ /* 0x000fe40003800000 */
[----:B0-----:R-:W-:Y:S01]  /*30e0*/  FMUL R7, R4, R43 ;  /* 0x0000002b04077220 */ /* 0x001fe20000400000 */
[----:B------:R-:W-:-:S03]  /*30f0*/  IADD3 R4, P0, R65, R60, RZ ;  /* 0x0000003c41047210 */ /* 0x000fc60007f1e0ff */
[----:B------:R-:W-:Y:S02]  /*3100*/  FFMA R7, R30, R42, R7 ;  /* 0x0000002a1e077223 */ /* 0x000fe40000000007 */
[----:B------:R-:W-:-:S03]  /*3110*/  IMAD.X R5, R5, 0x1, R67, P0 ;  /* 0x0000000105057824 */ /* 0x000fc600000e0643 */
[----:B------:R-:W-:-:S05]  /*3120*/  F2FP.BF16.F32.PACK_AB R7, RZ, R7 ;  /* 0x00000007ff07723e */ /* 0x000fca00000010ff */
[----:B------:R0:W-:Y:S01]  /*3130*/  @P2 STG.E.U16 desc[UR38][R4.64+0x10], R7 ;  /* 0x0000100704002986 */ /* 0x0001e2000c101526 */
[----:B------:R-:W-:Y:S05]  /*3140*/  @!P1 BRA `(.L_x_62) ;  /* 0x0000000000049947 */ /* 0x000fea0003800000 */
[----:B------:R0:W5:Y:S02]  /*3150*/  LDG.E.LTC128B.U16 R63, desc[UR38][R8.64+0x12] ;  /* 0x00001226083f7981 */ /* 0x000164000c1e1520 */
.L_x_62:
[----:B------:R-:W-:Y:S05]  /*3160*/  BSYNC B1 ;  /* 0x0000000000017941 */ /* 0x000fea0003800000 */
.L_x_61:
[----:B------:R-:W-:Y:S05]  /*3170*/  @!P1 BRA `(.L_x_63) ;  /* 0x0000000400749947 */ /* 0x000fea0003800000 */
[----:B-----5:R-:W-:-:S04]  /*3180*/  IMAD.U32 R6, R63, 0x10000, RZ ;  /* 0x000100003f067824 */ /* 0x020fc800078e00ff */
[----:B------:R-:W-:-:S04]  /*3190*/  FMUL R6, R6, R43 ;  /* 0x0000002b06067220 */ /* 0x000fc80000400000 */
[----:B------:R-:W-:-:S05]  /*31a0*/  FFMA R6, R31, R42, R6 ;  /* 0x0000002a1f067223 */ /* 0x000fca0000000006 */
[----:B------:R-:W-:-:S05]  /*31b0*/  F2FP.BF16.F32.PACK_AB R6, RZ, R6 ;  /* 0x00000006ff06723e */ /* 0x000fca00000010ff */
[----:B------:R0:W-:Y:S01]  /*31c0*/  STG.E.U16 desc[UR38][R4.64+0x12], R6 ;  /* 0x0000120604007986 */ /* 0x0001e2000c101526 */
[----:B------:R-:W-:Y:S05]  /*31d0*/  BRA `(.L_x_63) ;  /* 0x00000004005c7947 */ /* 0x000fea0003800000 */
.L_x_36:
[----:B------:R-:W-:Y:S01]  /*31e0*/  ISETP.GT.AND P4, PT, R3, 0x1, P2 ;  /* 0x000000010300780c */ /* 0x000fe20001784270 */
[----:B------:R-:W-:Y:S01]  /*31f0*/  ULDC.64 UR4, c[0x0][0x5c0] ;  /* 0x0001700000047ab9 */ /* 0x000fe20000000a00 */
[-C--:B------:R-:W-:Y:S01]  /*3200*/  FMUL R33, R33, R42.reuse ;  /* 0x0000002a21217220 */ /* 0x080fe20000400000 */
[----:B------:R-:W-:Y:S01]  /*3210*/  LEA R6, P1, R54, UR4, 0x1 ;  /* 0x0000000436067c11 */ /* 0x000fe2000f8208ff */
[C---:B------:R-:W-:Y:S01]  /*3220*/  IMAD.SHL.U32 R21, R8.reuse, 0x10, RZ ;  /* 0x0000001008157824 */ /* 0x040fe200078e00ff */
[----:B------:R-:W-:Y:S01]  /*3230*/  SHF.L.U64.HI R15, R8, 0x4, R9 ;  /* 0x00000004080f7819 */ /* 0x000fe20000010209 */
[-C--:B------:R-:W-:Y:S01]  /*3240*/  FMUL R32, R32, R42.reuse ;  /* 0x0000002a20207220 */ /* 0x080fe20000400000 */
[----:B------:R-:W-:Y:S01]  /*3250*/  LEA.HI.X R7, R54, UR5, R57, 0x1, P1 ;  /* 0x0000000536077c11 */ /* 0x000fe200088f0c39 */
[-C--:B------:R-:W-:Y:S01]  /*3260*/  FMUL R34, R34, R42.reuse ;  /* 0x0000002a22227220 */ /* 0x080fe20000400000 */
[----:B------:R-:W-:Y:S01]  /*3270*/  F2FP.BF16.F32.PACK_AB R33, RZ, R33 ;  /* 0x00000021ff21723e */ /* 0x000fe200000010ff */
[-C--:B------:R-:W-:Y:S01]  /*3280*/  FMUL R35, R35, R42.reuse ;  /* 0x0000002a23237220 */ /* 0x080fe20000400000 */
[----:B------:R-:W-:Y:S01]  /*3290*/  ISETP.GT.AND P3, PT, R64, 0x8, PT ;  /* 0x000000084000780c */ /* 0x000fe20003f64270 */
[----:B------:R-:W-:Y:S01]  /*32a0*/  FMUL R36, R36, R42 ;  /* 0x0000002a24247220 */ /* 0x000fe20000400000 */
[----:B------:R-:W-:Y:S01]  /*32b0*/  F2FP.BF16.F32.PACK_AB R32, RZ, R32 ;  /* 0x00000020ff20723e */ /* 0x000fe200000010ff */
[----:B------:R-:W-:Y:S01]  /*32c0*/  @P4 STG.E.U16 desc[UR38][R6.64+0x2], R33 ;  /* 0x0000022106004986 */ /* 0x000fe2000c101526 */
[----:B------:R-:W-:Y:S01]  /*32d0*/  IADD3 R10, P4, R21, R6, RZ ;  /* 0x00000006150a7210 */ /* 0x000fe20007f9e0ff */
[-C--:B------:R-:W-:Y:S01]  /*32e0*/  FMUL R37, R37, R42.reuse ;  /* 0x0000002a25257220 */ /* 0x080fe20000400000 */
[C---:B------:R-:W-:Y:S01]  /*32f0*/  ISETP.GT.AND P1, PT, R3.reuse, RZ, P3 ;  /* 0x000000ff0300720c */ /* 0x040fe20001f24270 */
[----:B------:R-:W-:Y:S01]  /*3300*/  @P0 STG.E.U16 desc[UR38][R6.64], R32 ;  /* 0x0000002006000986 */ /* 0x000fe2000c101526 */
[----:B------:R-:W-:Y:S01]  /*3310*/  ISETP.GT.AND P5, PT, R3, 0x1, P3 ;  /* 0x000000010300780c */ /* 0x000fe20001fa4270 */
[----:B------:R-:W-:Y:S01]  /*3320*/  IMAD.X R11, R15, 0x1, R7, P4 ;  /* 0x000000010f0b7824 */ /* 0x000fe200020e0607 */
[----:B------:R-:W-:Y:S01]  /*3330*/  ISETP.GT.AND P4, PT, R3, 0x8, P2 ;  /* 0x000000080300780c */ /* 0x000fe20001784270 */
[----:B------:R-:W-:Y:S01]  /*3340*/  FMUL R38, R38, R42 ;  /* 0x0000002a26267220 */ /* 0x000fe20000400000 */
[----:B------:R-:W-:Y:S01]  /*3350*/  F2FP.BF16.F32.PACK_AB R34, RZ, R34 ;  /* 0x00000022ff22723e */ /* 0x000fe200000010ff */
[-C--:B------:R-:W-:Y:S01]  /*3360*/  FMUL R39, R39, R42.reuse ;  /* 0x0000002a27277220 */ /* 0x080fe20000400000 */
[----:B------:R-:W-:Y:S01]  /*3370*/  F2FP.BF16.F32.PACK_AB R35, RZ, R35 ;  /* 0x00000023ff23723e */ /* 0x000fe200000010ff */
[----:B------:R-:W-:Y:S01]  /*3380*/  FMUL R24, R24, R42 ;  /* 0x0000002a18187220 */ /* 0x000fe20000400000 */
[----:B------:R-:W-:Y:S01]  /*3390*/  F2FP.BF16.F32.PACK_AB R36, RZ, R36 ;  /* 0x00000024ff24723e */ /* 0x000fe200000010ff */
[----:B------:R-:W-:Y:S01]  /*33a0*/  IMAD R9, R9, 0xf0, RZ ;  /* 0x000000f009097824 */ /* 0x000fe200078e02ff */
[C---:B------:R-:W-:Y:S01]  /*33b0*/  ISETP.GT.AND P2, PT, R3.reuse, 0x9, P2 ;  /* 0x000000090300780c */ /* 0x040fe20001744270 */
[----:B------:R-:W-:Y:S01]  /*33c0*/  @P1 STG.E.U16 desc[UR38][R10.64], R34 ;  /* 0x000000220a001986 */ /* 0x000fe2000c101526 */
[----:B------:R-:W-:Y:S01]  /*33d0*/  ISETP.GT.AND P1, PT, R64, 0x80, PT ;  /* 0x000000804000780c */ /* 0x000fe20003f24270 */
[----:B------:R-:W-:Y:S01]  /*33e0*/  IMAD.WIDE.U32 R12, R8, 0xf0, R10 ;  /* 0x000000f0080c7825 */ /* 0x000fe200078e000a */
[----:B------:R-:W-:Y:S01]  /*33f0*/  F2FP.BF16.F32.PACK_AB R37, RZ, R37 ;  /* 0x00000025ff25723e */ /* 0x000fe200000010ff */
[----:B------:R-:W-:Y:S01]  /*3400*/  @P5 STG.E.U16 desc[UR38][R10.64+0x2], R35 ;  /* 0x000002230a005986 */ /* 0x000fe2000c101526 */
[----:B------:R-:W-:Y:S01]  /*3410*/  ISETP.GT.AND P5, PT, R3, RZ, P1 ;  /* 0x000000ff0300720c */ /* 0x000fe20000fa4270 */
[----:B------:R-:W-:Y:S01]  /*3420*/  IMAD.IADD R5, R9, 0x1, R13 ;  /* 0x0000000109057824 */ /* 0x000fe200078e020d */
[----:B------:R-:W-:Y:S01]  /*3430*/  F2FP.BF16.F32.PACK_AB R38, RZ, R38 ;  /* 0x00000026ff26723e */ /* 0x000fe200000010ff */
[----:B------:R-:W-:Y:S01]  /*3440*/  @P4 STG.E.U16 desc[UR38][R6.64+0x10], R36 ;  /* 0x0000102406004986 */ /* 0x000fe2000c101526 */
[----:B------:R-:W-:Y:S01]  /*3450*/  ISETP.GT.AND P4, PT, R3, 0x8, P3 ;  /* 0x000000080300780c */ /* 0x000fe20001f84270 */
[-C--:B------:R-:W-:Y:S01]  /*3460*/  FMUL R25, R25, R42.reuse ;  /* 0x0000002a19197220 */ /* 0x080fe20000400000 */
[----:B------:R-:W-:Y:S01]  /*3470*/  ISETP.GT.AND P3, PT, R3, 0x9, P3 ;  /* 0x000000090300780c */ /* 0x000fe20001f64270 */
[----:B------:R0:W-:Y:S01]  /*3480*/  @P2 STG.E.U16 desc[UR38][R6.64+0x12], R37 ;  /* 0x0000122506002986 */ /* 0x0001e2000c101526 */
[----:B------:R-:W-:Y:S01]  /*3490*/  F2FP.BF16.F32.PACK_AB R39, RZ, R39 ;  /* 0x00000027ff27723e */ /* 0x000fe200000010ff */
[-C--:B------:R-:W-:Y:S01]  /*34a0*/  FMUL R26, R26, R42.reuse ;  /* 0x0000002a1a1a7220 */ /* 0x080fe20000400000 */
[----:B------:R-:W-:Y:S01]  /*34b0*/  ISETP.GT.AND P0, PT, R64, 0x88, PT ;  /* 0x000000884000780c */ /* 0x000fe20003f04270 */
[----:B------:R-:W-:Y:S01]  /*34c0*/  FMUL R27, R27, R42 ;  /* 0x0000002a1b1b7220 */ /* 0x000fe20000400000 */
[----:B------:R-:W-:Y:S01]  /*34d0*/  F2FP.BF16.F32.PACK_AB R24, RZ, R24 ;  /* 0x00000018ff18723e */ /* 0x000fe200000010ff */
[----:B------:R-:W-:Y:S01]  /*34e0*/  @P5 IMAD.MOV.U32 R4, RZ, RZ, R12 ;  /* 0x000000ffff045224 */ /* 0x000fe200078e000c */
[----:B------:R-:W-:Y:S01]  /*34f0*/  F2FP.BF16.F32.PACK_AB R25, RZ, R25 ;  /* 0x00000019ff19723e */ /* 0x000fe200000010ff */
[----:B------:R-:W-:Y:S01]  /*3500*/  FMUL R28, R28, R42 ;  /* 0x0000002a1c1c7220 */ /* 0x000fe20000400000 */
[----:B------:R-:W-:Y:S01]  /*3510*/  F2FP.BF16.F32.PACK_AB R26, RZ, R26 ;  /* 0x0000001aff1a723e */ /* 0x000fe200000010ff */
[----:B------:R-:W-:Y:S01]  /*3520*/  @P4 STG.E.U16 desc[UR38][R10.64+0x10], R38 ;  /* 0x000010260a004986 */ /* 0x000fe2000c101526 */
[----:B------:R-:W-:Y:S01]  /*3530*/  ISETP.GT.AND P4, PT, R3, 0x1, P1 ;  /* 0x000000010300780c */ /* 0x000fe20000f84270 */
[-C--:B------:R-:W-:Y:S01]  /*3540*/  FMUL R29, R29, R42.reuse ;  /* 0x0000002a1d1d7220 */ /* 0x080fe20000400000 */
[C---:B------:R-:W-:Y:S01]  /*3550*/  ISETP.GT.AND P2, PT, R3.reuse, 0x8, P1 ;  /* 0x000000080300780c */ /* 0x040fe20000f44270 */
[----:B------:R1:W-:Y:S01]  /*3560*/  @P3 STG.E.U16 desc[UR38][R10.64+0x12], R39 ;  /* 0x000012270a003986 */ /* 0x0003e2000c101526 */
[C---:B------:R-:W-:Y:S01]  /*3570*/  ISETP.GT.AND P3, PT, R3.reuse, RZ, P0 ;  /* 0x000000ff0300720c */ /* 0x040fe20000764270 */
[----:B------:R-:W-:Y:S01]  /*3580*/  FMUL R30, R30, R42 ;  /* 0x0000002a1e1e7220 */ /* 0x000fe20000400000 */
[----:B------:R-:W-:Y:S01]  /*3590*/  ISETP.GT.AND P1, PT, R3, 0x9, P1 ;  /* 0x000000090300780c */ /* 0x000fe20000f24270 */
[----:B------:R2:W-:Y:S01]  /*35a0*/  @P5 STG.E.U16 desc[UR38][R4.64], R24 ;  /* 0x0000001804005986 */ /* 0x0005e2000c101526 */
[----:B0-----:R-:W-:Y:S01]  /*35b0*/  IADD3 R6, P5, R21, R12, RZ ;  /* 0x0000000c15067210 */ /* 0x001fe20007fbe0ff */
[----:B------:R-:W-:Y:S01]  /*35c0*/  FMUL R31, R31, R42 ;  /* 0x0000002a1f1f7220 */ /* 0x000fe20000400000 */
[----:B------:R-:W-:-:S02]  /*35d0*/  F2FP.BF16.F32.PACK_AB R27, RZ, R27 ;  /* 0x0000001bff1b723e */ /* 0x000fc400000010ff */
[----:B------:R-:W-:Y:S01]  /*35e0*/  F2FP.BF16.F32.PACK_AB R28, RZ, R28 ;  /* 0x0000001cff1c723e */ /* 0x000fe200000010ff */
[--C-:B------:R-:W-:Y:S01]  /*35f0*/  IMAD.X R7, R15, 0x1, R5.reuse, P5 ;  /* 0x000000010f077824 */ /* 0x100fe200028e0605 */
[----:B------:R-:W-:Y:S01]  /*3600*/  IADD3 R8, P5, R21, R12, RZ ;  /* 0x0000000c15087210 */ /* 0x000fe20007fbe0ff */
[--C-:B-1----:R-:W-:Y:S01]  /*3610*/  @P4 IMAD.MOV.U32 R10, RZ, RZ, R12.reuse ;  /* 0x000000ffff0a4224 */ /* 0x102fe200078e000c */
[----:B------:R-:W-:Y:S01]  /*3620*/  F2FP.BF16.F32.PACK_AB R29, RZ, R29 ;  /* 0x0000001dff1d723e */ /* 0x000fe200000010ff */
[----:B------:R-:W-:Y:S01]  /*3630*/  @P4 IMAD.MOV.U32 R11, RZ, RZ, R5 ;  /* 0x000000ffff0b4224 */ /* 0x000fe200078e0005 */
[----:B------:R-:W-:Y:S01]  /*3640*/  F2FP.BF16.F32.PACK_AB R30, RZ, R30 ;  /* 0x0000001eff1e723e */ /* 0x000fe200000010ff */
[----:B--2---:R-:W-:Y:S01]  /*3650*/  @P2 IMAD.MOV.U32 R4, RZ, RZ, R12 ;  /* 0x000000ffff042224 */ /* 0x004fe200078e000c */
[----:B------:R-:W-:Y:S01]  /*3660*/  F2FP.BF16.F32.PACK_AB R31, RZ, R31 ;  /* 0x0000001fff1f723e */ /* 0x000fe200000010ff */
[----:B------:R-:W-:Y:S01]  /*3670*/  IMAD.X R9, R5, 0x1, R15, P5 ;  /* 0x0000000105097824 */ /* 0x000fe200028e060f */
[----:B------:R-:W-:Y:S01]  /*3680*/  @P4 STG.E.U16 desc[UR38][R10.64+0x2], R25 ;  /* 0x000002190a004986 */ /* 0x000fe2000c101526 */
[----:B------:R-:W-:Y:S01]  /*3690*/  ISETP.GT.AND P4, PT, R3, 0x1, P0 ;  /* 0x000000010300780c */ /* 0x000fe20000784270 */
[----:B------:R-:W-:-:S02]  /*36a0*/  @P1 IMAD.MOV.U32 R13, RZ, RZ, R5 ;  /* 0x000000ffff0d1224 */ /* 0x000fc400078e0005 */
[----:B------:R-:W-:Y:S01]  /*36b0*/  @P3 STG.E.U16 desc[UR38][R6.64], R26 ;  /* 0x0000001a06003986 */ /* 0x000fe2000c101526 */
[C---:B------:R-:W-:Y:S02]  /*36c0*/  ISETP.GT.AND P3, PT, R3.reuse, 0x8, P0 ;  /* 0x000000080300780c */ /* 0x040fe40000764270 */
[----:B------:R-:W-:-:S07]  /*36d0*/  ISETP.GT.AND P0, PT, R3, 0x9, P0 ;  /* 0x000000090300780c */ /* 0x000fce0000704270 */
[----:B------:R-:W-:Y:S04]  /*36e0*/  @P4 STG.E.U16 desc[UR38][R6.64+0x2], R27 ;  /* 0x0000021b06004986 */ /* 0x000fe8000c101526 */
[----:B------:R0:W-:Y:S04]  /*36f0*/  @P2 STG.E.U16 desc[UR38][R4.64+0x10], R28 ;  /* 0x0000101c04002986 */ /* 0x0001e8000c101526 */
[----:B------:R1:W-:Y:S04]  /*3700*/  @P1 STG.E.U16 desc[UR38][R12.64+0x12], R29 ;  /* 0x0000121d0c001986 */ /* 0x0003e8000c101526 */
[----:B------:R1:W-:Y:S01]  /*3710*/  @P3 STG.E.U16 desc[UR38][R8.64+0x10], R30 ;  /* 0x0000101e08003986 */ /* 0x0003e2000c101526 */
[----:B0-----:R-:W-:-:S02]  /*3720*/  @P0 IMAD.MOV.U32 R4, RZ, RZ, R8 ;  /* 0x000000ffff040224 */ /* 0x001fc400078e0008 */
[----:B------:R-:W-:-:S05]  /*3730*/  @P0 IMAD.MOV.U32 R5, RZ, RZ, R9 ;  /* 0x000000ffff050224 */ /* 0x000fca00078e0009 */
[----:B------:R1:W-:Y:S02]  /*3740*/  @P0 STG.E.U16 desc[UR38][R4.64+0x12], R31 ;  /* 0x0000121f04000986 */ /* 0x0003e4000c101526 */
.L_x_63:
[----:B------:R-:W-:Y:S05]  /*3750*/  BSYNC B0 ;  /* 0x0000000000007941 */ /* 0x000fea0003800000 */
.L_x_35:
[----:B------:R-:W-:Y:S01]  /*3760*/  IADD3 R2, P0, R2, UR36, RZ ;  /* 0x0000002402027c10 */ /* 0x000fe2000ff1e0ff */
[----:B------:R-:W-:Y:S01]  /*3770*/  ULDC.64 UR4, c[0x0][0x650] ;  /* 0x0001940000047ab9 */ /* 0x000fe20000000a00 */
[----:B------:R-:W-:Y:S01]  /*3780*/  PRMT R3, RZ, 0x7610, R3 ;  /* 0x00007610ff037816 */ /* 0x000fe20000000003 */
[----:B------:R-:W-:Y:S01]  /*3790*/  IMAD.MOV.U32 R48, RZ, RZ, -0x1 ;  /* 0xffffffffff307424 */ /* 0x000fe200078e00ff */
[----:B------:R-:W-:Y:S01]  /*37a0*/  IADD3.X R17, R17, UR42, RZ, P0, !PT ;  /* 0x0000002a11117c10 */ /* 0x000fe200087fe4ff */
[----:B------:R-:W-:Y:S01]  /*37b0*/  IMAD.MOV.U32 R23, RZ, RZ, -0x1 ;  /* 0xffffffffff177424 */ /* 0x000fe200078e00ff */
[----:B------:R-:W-:-:S04]  /*37c0*/  ISETP.GE.U32.AND P0, PT, R2, UR4, PT ;  /* 0x0000000402007c0c */ /* 0x000fc8000bf06070 */
[----:B------:R-:W-:-:S13]  /*37d0*/  ISETP.GE.U32.AND.EX P0, PT, R17, UR5, PT, P0 ;  /* 0x0000000511007c0c */ /* 0x000fda000bf06100 */
[----:B------:R-:W-:Y:S05]  /*37e0*/  @P0 BRA `(.L_x_64) ;  /* 0x0000000400680947 */ /* 0x000fea0003800000 */
[----:B-12---:R-:W1:Y:S01]  /*37f0*/  S2R R12, SR_CTAID.X ;  /* 0x00000000000c7919 */ /* 0x006e620000002500 */
[----:B------:R-:W2:Y:S01]  /*3800*/  LDC.64 R10, c[0x0][0x628] ;  /* 0x00018a00ff0a7b82 */ /* 0x000ea20000000a00 */
[----:B------:R-:W-:Y:S01]  /*3810*/  ULDC UR4, c[0x0][0x150] ;  /* 0x0000540000047ab9 */ /* 0x000fe20000000800 */
[----:B0--3--:R-:W-:Y:S01]  /*3820*/  IMAD.MOV.U32 R8, RZ, RZ, R2 ;  /* 0x000000ffff087224 */ /* 0x009fe200078e0002 */
[----:B------:R-:W0:Y:S01]  /*3830*/  S2R R24, SR_CTAID.Y ;  /* 0x0000000000187919 */ /* 0x000e220000002600 */
[----:B------:R-:W-:-:S04]  /*3840*/  IMAD.MOV.U32 R9, RZ, RZ, R17 ;  /* 0x000000ffff097224 */ /* 0x000fc800078e0011 */
[----:B------:R-:W3:Y:S08]  /*3850*/  LDC R21, c[0x0][0x144] ;  /* 0x00005100ff157b82 */ /* 0x000ef00000000800 */
[----:B------:R-:W0:Y:S08]  /*3860*/  LDC R0, c[0x0][0x630] ;  /* 0x00018c00ff007b82 */ /* 0x000e300000000800 */
[----:B------:R-:W0:Y:S01]  /*3870*/  LDC.64 R14, c[0x0][0x620] ;  /* 0x00018800ff0e7b82 */ /* 0x000e220000000a00 */
[----:B--2---:R-:W-:-:S04]  /*3880*/  ISETP.NE.U32.AND P0, PT, R10, RZ, PT ;  /* 0x000000ff0a00720c */ /* 0x004fc80003f05070 */
[----:B------:R-:W-:Y:S02]  /*3890*/  ISETP.NE.AND.EX P0, PT, R11, RZ, PT, P0 ;  /* 0x000000ff0b00720c */ /* 0x000fe40003f05300 */
[----:B-1----:R-:W-:-:S05]  /*38a0*/  I2FP.F32.U32 R3, R12 ;  /* 0x0000000c00037245 */ /* 0x002fca0000201000 */
[----:B------:R-:W-:-:S04]  /*38b0*/  FMUL R3, R3, UR4 ;  /* 0x0000000403037c20 */ /* 0x000fc80008400000 */
[----:B------:R1:W2:Y:S02]  /*38c0*/  F2I.U32.TRUNC.NTZ R20, R3 ;  /* 0x0000000300147305 */ /* 0x0002a4000020f000 */
[----:B---3--:R-:W-:Y:S05]  /*38d0*/  @!P0 BRA `(.L_x_65) ;  /* 0x0000000000288947 */ /* 0x008fea0003800000 */
[----:B-1----:R-:W1:Y:S02]  /*38e0*/  LDC R3, c[0x0][0x634] ;  /* 0x00018d00ff037b82 */ /* 0x002e640000000800 */
[----:B-1----:R-:W-:-:S05]  /*38f0*/  IADD3 R3, P0, R2, R3, RZ ;  /* 0x0000000302037210 */ /* 0x002fca0007f1e0ff */
        /* <DEDUP_REMOVED lines=8> */
.L_x_65:
[-CC-:B0-----:R-:W-:Y:S01]  /*3980*/  SHF.R.U64 R23, R8, R0.reuse, R9.reuse ;  /* 0x0000000008177219 */ /* 0x181fe20000001209 */
[----:B------:R-:W0:Y:S01]  /*3990*/  LDC.64 R28, c[0x0][0x640] ;  /* 0x00019000ff1c7b82 */ /* 0x000e220000000a00 */
[----:B------:R-:W-:Y:S01]  /*39a0*/  SHF.R.U32.HI R0, RZ, R0, R9 ;  /* 0x00000000ff007219 */ /* 0x000fe20000011609 */
[----:B--2---:R-:W-:Y:S01]  /*39b0*/  IMAD.MOV R20, RZ, RZ, -R20 ;  /* 0x000000ffff147224 */ /* 0x004fe200078e0a14 */
[----:B------:R-:W-:Y:S01]  /*39c0*/  IADD3 R7, P0, RZ, -R23, RZ ;  /* 0x80000017ff077210 */ /* 0x000fe20007f1e0ff */
[----:B------:R-:W-:Y:S02]  /*39d0*/  ULDC UR4, c[0x0][0x154] ;  /* 0x0000550000047ab9 */ /* 0x000fe40000000800 */
[----:B------:R-:W-:Y:S02]  /*39e0*/  IMAD R21, R21, R20, R12 ;  /* 0x0000001415157224 */ /* 0x000fe400078e020c */
[----:B------:R-:W2:Y:S01]  /*39f0*/  LDC R6, c[0x0][0x618] ;  /* 0x00018600ff067b82 */ /* 0x000ea20000000800 */
[----:B-1----:R-:W-:-:S04]  /*3a00*/  IMAD.X R3, RZ, RZ, ~R0, P0 ;  /* 0x000000ffff037224 */ /* 0x002fc800000e0e00 */
[-C--:B------:R-:W-:Y:S02]  /*3a10*/  IMAD R0, R3, R14.reuse, RZ ;  /* 0x0000000e03007224 */ /* 0x080fe400078e02ff */
[----:B------:R-:W-:Y:S01]  /*3a20*/  IMAD.MOV.U32 R3, RZ, RZ, R17 ;  /* 0x000000ffff037224 */ /* 0x000fe200078e0011 */
[----:B------:R-:W1:Y:S01]  /*3a30*/  LDC R8, c[0x0][0x608] ;  /* 0x00018200ff087b82 */ /* 0x000e620000000800 */
[----:B------:R-:W-:-:S04]  /*3a40*/  IMAD.WIDE.U32 R4, R7, R14, R2 ;  /* 0x0000000e07047225 */ /* 0x000fc800078e0002 */
[----:B------:R-:W-:-:S03]  /*3a50*/  IMAD R3, R7, R15, R0 ;  /* 0x0000000f07037224 */ /* 0x000fc600078e0200 */
[----:B------:R-:W3:Y:S01]  /*3a60*/  LDC R26, c[0x0][0x658] ;  /* 0x00019600ff1a7b82 */ /* 0x000ee20000000800 */
[----:B------:R-:W-:Y:S01]  /*3a70*/  I2FP.F32.U32 R0, R24 ;  /* 0x0000001800007245 */ /* 0x000fe20000201000 */
[----:B------:R-:W-:Y:S01]  /*3a80*/  IMAD.MOV.U32 R7, RZ, RZ, 0x1 ;  /* 0x00000001ff077424 */ /* 0x000fe200078e00ff */
[----:B0-----:R-:W-:Y:S01]  /*3a90*/  ISETP.NE.U32.AND P0, PT, R28, RZ, PT ;  /* 0x000000ff1c00720c */ /* 0x001fe20003f05070 */
[----:B------:R-:W-:Y:S02]  /*3aa0*/  IMAD.IADD R3, R5, 0x1, R3 ;  /* 0x0000000105037824 */ /* 0x000fe400078e0203 */
[----:B------:R-:W-:Y:S01]  /*3ab0*/  FMUL R0, R0, UR4 ;  /* 0x0000000400007c20 */ /* 0x000fe20008400000 */
[----:B------:R-:W-:Y:S01]  /*3ac0*/  ISETP.NE.AND.EX P0, PT, R29, RZ, PT, P0 ;  /* 0x000000ff1d00720c */ /* 0x000fe20003f05300 */
[----:B------:R-:W0:Y:S01]  /*3ad0*/  LDC R15, c[0x0][0x148] ;  /* 0x00005200ff0f7b82 */ /* 0x000e220000000800 */
[-CC-:B--2---:R-:W-:Y:S01]  /*3ae0*/  SHF.R.U64 R12, R4, R6.reuse, R3.reuse ;  /* 0x00000006040c7219 */ /* 0x184fe20000001203 */
[----:B------:R2:W0:Y:S01]  /*3af0*/  F2I.U32.TRUNC.NTZ R13, R0 ;  /* 0x00000000000d7305 */ /* 0x000422000020f000 */
[----:B------:R-:W-:Y:S01]  /*3b00*/  SHF.R.U32.HI R3, RZ, R6, R3 ;  /* 0x00000006ff037219 */ /* 0x000fe20000011603 */
[----:B------:R-:W-:-:S04]  /*3b10*/  IMAD.MOV.U32 R5, RZ, RZ, -0x1 ;  /* 0xffffffffff057424 */ /* 0x000fc800078e00ff */
[----:B------:R-:W0:Y:S01]  /*3b20*/  LDC R20, c[0x0][0x600] ;  /* 0x00018000ff147b82 */ /* 0x000e220000000800 */
[-CC-:B-1----:R-:W-:Y:S02]  /*3b30*/  SHF.R.U64 R10, R12, R8.reuse, R3.reuse ;  /* 0x000000080c0a7219 */ /* 0x182fe40000001203 */
[----:B------:R-:W-:-:S05]  /*3b40*/  SHF.R.U32.HI R3, RZ, R8, R3 ;  /* 0x00000008ff037219 */ /* 0x000fca0000011603 */
[----:B------:R-:W1:Y:S01]  /*3b50*/  LDC R27, c[0x0][0x648] ;  /* 0x00019200ff1b7b82 */ /* 0x000e620000000800 */
[-C--:B---3--:R-:W-:Y:S02]  /*3b60*/  SHF.L.U32 R4, R5, R26.reuse, RZ ;  /* 0x0000001a05047219 */ /* 0x088fe400000006ff */
[-CC-:B------:R-:W-:Y:S02]  /*3b70*/  SHF.R.U64 R14, R10, R26.reuse, R3.reuse ;  /* 0x0000001a0a0e7219 */ /* 0x180fe40000001203 */
[----:B------:R-:W-:Y:S02]  /*3b80*/  SHF.R.U32.HI R5, RZ, R26, R3 ;  /* 0x0000001aff057219 */ /* 0x000fe40000011603 */
[----:B------:R-:W-:Y:S01]  /*3b90*/  LOP3.LUT R25, RZ, R4, RZ, 0x33, !PT ;  /* 0x00000004ff197212 */ /* 0x000fe200078e33ff */
[----:B------:R-:W3:Y:S01]  /*3ba0*/  LDC R30, c[0x0][0x638] ;  /* 0x00018e00ff1e7b82 */ /* 0x000ee20000000800 */
[----:B------:R-:W-:Y:S01]  /*3bb0*/  SHF.L.U32 R26, R7, R26, RZ ;  /* 0x0000001a071a7219 */ /* 0x000fe200000006ff */
[----:B------:R-:W-:-:S06]  /*3bc0*/  IMAD.MOV.U32 R4, RZ, RZ, R14 ;  /* 0x000000ffff047224 */ /* 0x000fcc00078e000e */
[----:B------:R-:W0:Y:S01]  /*3bd0*/  LDC R31, c[0x0][0x610] ;  /* 0x00018400ff1f7b82 */ /* 0x000e220000000800 */
[----:B--2---:R-:W-:Y:S05]  /*3be0*/  @!P0 BRA `(.L_x_66) ;  /* 0x0000000000288947 */ /* 0x004fea0003800000 */
[----:B------:R-:W2:Y:S02]  /*3bf0*/  LDC R3, c[0x0][0x64c] ;  /* 0x00019300ff037b82 */ /* 0x000ea40000000800 */
[----:B--2---:R-:W-:-:S05]  /*3c00*/  IADD3 R3, P0, R14, R3, RZ ;  /* 0x000000030e037210 */ /* 0x004fca0007f1e0ff */
        /* <DEDUP_REMOVED lines=8> */
.L_x_66:
[----:B------:R-:W-:Y:S01]  /*3c90*/  ISETP.NE.AND P0, PT, R16, 0x1, PT ;  /* 0x000000011000780c */ /* 0x000fe20003f05270 */
[----:B0-----:R-:W-:Y:S01]  /*3ca0*/  VIADD R7, R20, 0xffffffff ;  /* 0xffffffff14077836 */ /* 0x001fe20000000000 */
[----:B-1----:R-:W-:Y:S01]  /*3cb0*/  SHF.R.U64 R0, R4, R27, R5 ;  /* 0x0000001b04007219 */ /* 0x002fe20000001205 */
[----:B------:R-:W-:Y:S01]  /*3cc0*/  IMAD.MOV R13, RZ, RZ, -R13 ;  /* 0x000000ffff0d7224 */ /* 0x000fe200078e0a0d */
[----:B------:R-:W-:Y:S01]  /*3cd0*/  LOP3.LUT R5, R10, R25, RZ, 0xc0, !PT ;  /* 0x000000190a057212 */ /* 0x000fe200078ec0ff */
[----:B------:R-:W-:Y:S01]  /*3ce0*/  IMAD.MOV.U32 R4, RZ, RZ, 0x1 ;  /* 0x00000001ff047424 */ /* 0x000fe200078e00ff */
[----:B------:R-:W-:Y:S01]  /*3cf0*/  LOP3.LUT R12, R12, R7, RZ, 0xc0, !PT ;  /* 0x000000070c0c7212 */ /* 0x000fe200078ec0ff */
[----:B------:R-:W-:Y:S02]  /*3d00*/  IMAD.MOV R3, RZ, RZ, -R0 ;  /* 0x000000ffff037224 */ /* 0x000fe400078e0a00 */
[----:B------:R-:W-:Y:S02]  /*3d10*/  IMAD R0, R26, R0, R5 ;  /* 0x000000001a007224 */ /* 0x000fe400078e0205 */
[----:B---3--:R-:W-:-:S02]  /*3d20*/  IMAD R3, R3, R30, R14 ;  /* 0x0000001e03037224 */ /* 0x008fc400078e020e */
[----:B------:R-:W-:Y:S02]  /*3d30*/  @P0 IMAD R21, R15, R13, R24 ;  /* 0x0000000d0f150224 */ /* 0x000fe400078e0218 */
[----:B------:R-:W-:Y:S01]  /*3d40*/  IMAD R5, R3, R20, R12 ;  /* 0x0000001403057224 */ /* 0x000fe200078e020c */
[----:B------:R-:W-:Y:S01]  /*3d50*/  PRMT R3, R4, 0x7610, R3 ;  /* 0x0000761004037816 */ /* 0x000fe20000000003 */
[----:B------:R-:W-:-:S05]  /*3d60*/  IMAD R0, R0, R31, R21 ;  /* 0x0000001f00007224 */ /* 0x000fca00078e0215 */
[----:B------:R-:W-:Y:S02]  /*3d70*/  SEL R48, R5, R0, !P0 ;  /* 0x0000000005307207 */ /* 0x000fe40004000000 */
[----:B------:R-:W-:-:S07]  /*3d80*/  SEL R0, R0, R5, !P0 ;  /* 0x0000000500007207 */ /* 0x000fce0004000000 */
.L_x_64:
[----:B------:R-:W-:Y:S01]  /*3d90*/  LOP3.LUT P0, RZ, R3, 0xff, RZ, 0xc0, !PT ;  /* 0x000000ff03ff7812 */ /* 0x000fe2000780c0ff */
[----:B------:R-:W-:-:S12]  /*3da0*/  IMAD.MOV.U32 R49, RZ, RZ, R0 ;  /* 0x000000ffff317224 */ /* 0x000fd800078e0000 */
[----:B------:R-:W-:Y:S05]  /*3db0*/  @P0 BRA `(.L_x_67) ;  /* 0xffffffd8004c0947 */ /* 0x000fea000383ffff */
[----:B------:R-:W-:Y:S05]  /*3dc0*/  EXIT ;  /* 0x000000000000794d */ /* 0x000fea0003800000 */
.L_x_8:
        /* <DEDUP_REMOVED lines=26> */
.L_x_69:
[----:B------:R-:W0:Y:S01]  /*3f70*/  LDC.64 R30, c[0x0][0x640] ;  /* 0x00019000ff1e7b82 */ /* 0x000e220000000a00 */
[-CC-:B------:R-:W-:Y:S01]  /*3f80*/  SHF.R.U64 R23, R14, R8.reuse, R15.reuse ;  /* 0x000000080e177219 */ /* 0x180fe2000000120f */
[----:B------:R-:W-:Y:S01]  /*3f90*/  IMAD.MOV.U32 R10, RZ, RZ, R2 ;  /* 0x000000ffff0a7224 */ /* 0x000fe200078e0002 */
[----:B------:R-:W-:Y:S01]  /*3fa0*/  SHF.R.U32.HI R7, RZ, R8, R15 ;  /* 0x00000008ff077219 */ /* 0x000fe2000001160f */
[----:B------:R-:W-:Y:S01]  /*3fb0*/  IMAD.MOV.U32 R11, RZ, RZ, R17 ;  /* 0x000000ffff0b7224 */ /* 0x000fe200078e0011 */
[----:B------:R-:W-:Y:S01]  /*3fc0*/  IADD3 R13, P0, RZ, -R23, RZ ;  /* 0x80000017ff0d7210 */ /* 0x000fe20007f1e0ff */
[----:B------:R-:W-:Y:S02]  /*3fd0*/  IMAD.MOV.U32 R21, RZ, RZ, 0x1 ;  /* 0x00000001ff157424 */ /* 0x000fe400078e00ff */
[----:B------:R-:W1:Y:S02]  /*3fe0*/  LDC R12, c[0x0][0x618] ;  /* 0x00018600ff0c7b82 */ /* 0x000e640000000800 */
[----:B------:R-:W-:-:S02]  /*3ff0*/  IMAD.X R7, RZ, RZ, ~R7, P0 ;  /* 0x000000ffff077224 */ /* 0x000fc400000e0e07 */
[----:B------:R-:W-:-:S04]  /*4000*/  IMAD.WIDE.U32 R10, R13, R26, R10 ;  /* 0x0000001a0d0a7225 */ /* 0x000fc800078e000a */
[----:B------:R-:W2:Y:S01]  /*4010*/  LDC R14, c[0x0][0x608] ;  /* 0x00018200ff0e7b82 */ /* 0x000ea20000000800 */
[----:B------:R-:W-:-:S04]  /*4020*/  IMAD R8, R7, R26, RZ ;  /* 0x0000001a07087224 */ /* 0x000fc800078e02ff */
[----:B------:R-:W-:-:S03]  /*4030*/  IMAD R7, R13, R27, R8 ;  /* 0x0000001b0d077224 */ /* 0x000fc600078e0208 */
[----:B------:R-:W3:Y:S01]  /*4040*/  LDC R28, c[0x0][0x658] ;  /* 0x00019600ff1c7b82 */ /* 0x000ee20000000800 */
[----:B------:R-:W-:Y:S01]  /*4050*/  IMAD.IADD R7, R11, 0x1, R7 ;  /* 0x000000010b077824 */ /* 0x000fe200078e0207 */
[----:B0-----:R-:W-:Y:S01]  /*4060*/  ISETP.NE.U32.AND P0, PT, R30, RZ, PT ;  /* 0x000000ff1e00720c */ /* 0x001fe20003f05070 */
[----:B------:R-:W-:-:S03]  /*4070*/  IMAD.MOV.U32 R11, RZ, RZ, -0x1 ;  /* 0xffffffffff0b7424 */ /* 0x000fc600078e00ff */
[----:B------:R-:W-:Y:S02]  /*4080*/  ISETP.NE.AND.EX P0, PT, R31, RZ, PT, P0 ;  /* 0x000000ff1f00720c */ /* 0x000fe40003f05300 */
[----:B------:R-:W0:Y:S01]  /*4090*/  LDC R25, c[0x0][0x600] ;  /* 0x00018000ff197b82 */ /* 0x000e220000000800 */
[-CC-:B-1----:R-:W-:Y:S02]  /*40a0*/  SHF.R.U64 R20, R10, R12.reuse, R7.reuse ;  /* 0x0000000c0a147219 */ /* 0x182fe40000001207 */
[----:B------:R-:W-:-:S05]  /*40b0*/  SHF.R.U32.HI R7, RZ, R12, R7 ;  /* 0x0000000cff077219 */ /* 0x000fca0000011607 */
[----:B------:R-:W1:Y:S01]  /*40c0*/  LDC R8, c[0x0][0x648] ;  /* 0x00019200ff087b82 */ /* 0x000e620000000800 */
[-CC-:B--2---:R-:W-:Y:S02]  /*40d0*/  SHF.R.U64 R22, R20, R14.reuse, R7.reuse ;  /* 0x0000000e14167219 */ /* 0x184fe40000001207 */
[----:B------:R-:W-:-:S05]  /*40e0*/  SHF.R.U32.HI R7, RZ, R14, R7 ;  /* 0x0000000eff077219 */ /* 0x000fca0000011607 */
[----:B------:R-:W2:Y:S01]  /*40f0*/  LDC R27, c[0x0][0x638] ;  /* 0x00018e00ff1b7b82 */ /* 0x000ea20000000800 */
[-C--:B---3--:R-:W-:Y:S02]  /*4100*/  SHF.L.U32 R10, R11, R28.reuse, RZ ;  /* 0x0000001c0b0a7219 */ /* 0x088fe400000006ff */
[--C-:B------:R-:W-:Y:S02]  /*4110*/  SHF.R.U64 R26, R22, R28, R7.reuse ;  /* 0x0000001c161a7219 */ /* 0x100fe40000001207 */
[----:B------:R-:W-:Y:S02]  /*4120*/  LOP3.LUT R29, RZ, R10, RZ, 0x33, !PT ;  /* 0x0000000aff1d7212 */ /* 0x000fe400078e33ff */
[----:B------:R-:W-:Y:S01]  /*4130*/  SHF.R.U32.HI R11, RZ, R28, R7 ;  /* 0x0000001cff0b7219 */ /* 0x000fe20000011607 */
[----:B------:R-:W3:Y:S01]  /*4140*/  LDC R32, c[0x0][0x610] ;  /* 0x00018400ff207b82 */ /* 0x000ee20000000800 */
[----:B------:R-:W-:Y:S01]  /*4150*/  IMAD.MOV.U32 R10, RZ, RZ, R26 ;  /* 0x000000ffff0a7224 */ /* 0x000fe200078e001a */
[----:B------:R-:W-:Y:S06]  /*4160*/  @!P0 BRA `(.L_x_70) ;  /* 0x0000000000288947 */ /* 0x000fec0003800000 */
        /* <DEDUP_REMOVED lines=10> */
.L_x_70:
[----:B------:R-:W-:Y:S02]  /*4210*/  ISETP.NE.AND P0, PT, R16, 0x1, PT ;  /* 0x000000011000780c */ /* 0x000fe40003f05270 */
[----:B-1----:R-:W-:Y:S02]  /*4220*/  SHF.R.U64 R8, R10, R8, R11 ;  /* 0x000000080a087219 */ /* 0x002fe4000000120b */
[----:B------:R-:W-:Y:S01]  /*4230*/  SHF.L.U32 R28, R21, R28, RZ ;  /* 0x0000001c151c7219 */ /* 0x000fe200000006ff */
[----:B0-----:R-:W-:Y:S01]  /*4240*/  VIADD R21, R25, 0xffffffff ;  /* 0xffffffff19157836 */ /* 0x001fe20000000000 */
[----:B------:R-:W-:Y:S01]  /*4250*/  LOP3.LUT R5, R22, R29, RZ, 0xc0, !PT ;  /* 0x0000001d16057212 */ /* 0x000fe200078ec0ff */
[----:B------:R-:W-:-:S03]  /*4260*/  IMAD.MOV R7, RZ, RZ, -R8 ;  /* 0x000000ffff077224 */ /* 0x000fc600078e0a08 */
[----:B------:R-:W-:Y:S01]  /*4270*/  LOP3.LUT R21, R20, R21, RZ, 0xc0, !PT ;  /* 0x0000001514157212 */ /* 0x000fe200078ec0ff */
[----:B------:R-:W-:Y:S02]  /*4280*/  IMAD R5, R28, R8, R5 ;  /* 0x000000081c057224 */ /* 0x000fe400078e0205 */
[----:B------:R-:W-:Y:S02]  /*4290*/  @P0 IMAD R6, R9, R24, R4 ;  /* 0x0000001809060224 */ /* 0x000fe400078e0204 */
[----:B--2---:R-:W-:Y:S02]  /*42a0*/  IMAD R4, R7, R27, R26 ;  /* 0x0000001b07047224 */ /* 0x004fe400078e021a */
[----:B---3--:R-:W-:Y:S02]  /*42b0*/  IMAD R6, R5, R32, R6 ;  /* 0x0000002005067224 */ /* 0x008fe400078e0206 */
[----:B------:R-:W-:Y:S02]  /*42c0*/  IMAD R21, R4, R25, R21 ;  /* 0x0000001904157224 */ /* 0x000fe400078e0215 */
[----:B------:R-:W-:-:S02]  /*42d0*/  IMAD.MOV.U32 R8, RZ, RZ, 0x1 ;  /* 0x00000001ff087424 */ /* 0x000fc400078e00ff */
[----:B------:R-:W-:Y:S01]  /*42e0*/  IMAD.MOV.U32 R7, RZ, RZ, R23 ;  /* 0x000000ffff077224 */ /* 0x000fe200078e0017 */
[----:B------:R-:W-:Y:S02]  /*42f0*/  SEL R22, R21, R6, !P0 ;  /* 0x0000000615167207 */ /* 0x000fe40004000000 */
[----:B------:R-:W-:-:S07]  /*4300*/  SEL R21, R6, R21, !P0 ;  /* 0x0000001506157207 */ /* 0x000fce0004000000 */
.L_x_68:
[----:B------:R-:W-:-:S08]  /*4310*/  NOP ;  /* 0x0000000000007918 */ /* 0x000fd00000000000 */
[----:B------:R-:W0:-:S00]  /*4320*/  USETMAXREG.DEALLOC.CTAPOOL 0x28 ;  /* 0x00000028000079c8 */ /* 0x000e0000080e0500 */
[----:B0-----:R-:W-:-:S13]  /*4330*/  ISETP.NE.AND P0, PT, R3, RZ, PT ;  /* 0x000000ff0300720c */ /* 0x001fda0003f05270 */
[----:B------:R-:W-:Y:S05]  /*4340*/  @P0 EXIT ;  /* 0x000000000000094d */ /* 0x000fea0003800000 */
[----:B------:R-:W-:Y:S01]  /*4350*/  LOP3.LUT P0, RZ, R8, 0xff, RZ, 0xc0, !PT ;  /* 0x000000ff08ff7812 */ /* 0x000fe2000780c0ff */
[----:B------:R-:W-:Y:S02]  /*4360*/  IMAD.MOV.U32 R8, RZ, RZ, 0x1 ;  /* 0x00000001ff087424 */ /* 0x000fe400078e00ff */
[----:B------:R-:W-:-:S10]  /*4370*/  IMAD.MOV.U32 R9, RZ, RZ, RZ ;  /* 0x000000ffff097224 */ /* 0x000fd400078e00ff */
[----:B------:R-:W-:Y:S05]  /*4380*/  @!P0 BRA `(.L_x_71) ;  /* 0x0000000c002c8947 */ /* 0x000fea0003800000 */
[----:B------:R-:W0:Y:S01]  /*4390*/  LDC R3, c[0x0][0x28c] ;  /* 0x0000a300ff037b82 */ /* 0x000e220000000800 */
[----:B------:R-:W1:Y:S01]  /*43a0*/  S2R R19, SR_CgaCtaId ;  /* 0x0000000000137919 */ /* 0x000e620000008800 */
[----:B------:R-:W-:Y:S01]  /*43b0*/  ULDC UR5, c[0x0][0x658] ;  /* 0x0001960000057ab9 */ /* 0x000fe20000000800 */
[----:B------:R-:W-:Y:S01]  /*43c0*/  UMOV UR6, 0xffffffff ;  /* 0xffffffff00067882 */ /* 0x000fe20000000000 */
[----:B------:R-:W-:Y:S01]  /*43d0*/  BSSY B0, `(.L_x_71) ;  /* 0x00000c6000007945 */ /* 0x000fe20003800000 */
[----:B------:R-:W-:Y:S01]  /*43e0*/  USHF.L.U32 UR6, UR6, UR5, URZ ;  /* 0x0000000506067299 */ /* 0x000fe2000800063f */
[----:B------:R-:W-:Y:S01]  /*43f0*/  IMAD.MOV.U32 R11, RZ, RZ, 0x1 ;  /* 0x00000001ff0b7424 */ /* 0x000fe200078e00ff */
[----:B------:R-:W-:Y:S01]  /*4400*/  LOP3.LUT R10, R18, 0x2, RZ, 0xfc, !PT ;  /* 0x00000002120a7812 */ /* 0x000fe200078efcff */
[----:B------:R-:W-:Y:S01]  /*4410*/  IMAD.MOV.U32 R8, RZ, RZ, 0x1 ;  /* 0x00000001ff087424 */ /* 0x000fe200078e00ff */
[----:B------:R-:W-:Y:S01]  /*4420*/  ULDC UR4, c[0x0][0x600] ;  /* 0x0001800000047ab9 */ /* 0x000fe20000000800 */
[----:B------:R-:W-:Y:S01]  /*4430*/  IMAD.MOV.U32 R9, RZ, RZ, RZ ;  /* 0x000000ffff097224 */ /* 0x000fe200078e00ff */
[----:B------:R-:W-:Y:S01]  /*4440*/  UMOV UR7, 0x1 ;  /* 0x0000000100077882 */ /* 0x000fe20000000000 */
[----:B------:R-:W-:-:S02]  /*4450*/  UIADD3 UR15, UR4, -0x1, URZ ;  /* 0xffffffff040f7890 */ /* 0x000fc4000fffe03f */
[----:B------:R-:W-:Y:S02]  /*4460*/  USHF.L.U32 UR17, UR7, UR5, URZ ;  /* 0x0000000507117299 */ /* 0x000fe4000800063f */
[----:B------:R-:W-:Y:S01]  /*4470*/  ULOP3.LUT UR16, URZ, UR6, URZ, 0x33, !UPT ;  /* 0x000000063f107292 */ /* 0x000fe2000f8e333f */
[----:B------:R-:W-:Y:S01]  /*4480*/  ULDC.64 UR20, c[0x0][0x198] ;  /* 0x0000660000147ab9 */ /* 0x000fe20000000a00 */
[----:B0-----:R-:W-:-:S05]  /*4490*/  VIADD R3, R3, 0xf ;  /* 0x0000000f03037836 */ /* 0x001fca0000000000 */
[----:B------:R-:W-:-:S04]  /*44a0*/  SHF.R.S32.HI R4, RZ, 0x1f, R3 ;  /* 0x0000001fff047819 */ /* 0x000fc80000011403 */
[----:B------:R-:W-:Y:S01]  /*44b0*/  LEA.HI R4, R4, R3, RZ, 0x4 ;  /* 0x0000000304047211 */ /* 0x000fe200078f20ff */
[C---:B-1----:R-:W-:Y:S02]  /*44c0*/  IMAD.SHL.U32 R13, R19.reuse, 0x8, RZ ;  /* 0x00000008130d7824 */ /* 0x042fe400078e00ff */
[----:B------:R-:W-:Y:S01]  /*44d0*/  IMAD.SHL.U32 R19, R19, 0x80, RZ ;  /* 0x0000008013137824 */ /* 0x000fe200078e00ff */
[----:B------:R-:W-:Y:S02]  /*44e0*/  SHF.R.S32.HI R12, RZ, 0x4, R4 ;  /* 0x00000004ff0c7819 */ /* 0x000fe40000011404 */
[----:B------:R-:W-:Y:S02]  /*44f0*/  LOP3.LUT R13, R13, 0x8, RZ, 0xc0, !PT ;  /* 0x000000080d0d7812 */ /* 0x000fe400078ec0ff */
[----:B------:R-:W-:Y:S01]  /*4500*/  LOP3.LUT R19, R19, 0x80, RZ, 0xc0, !PT ;  /* 0x0000008013137812 */ /* 0x000fe200078ec0ff */
[----:B------:R-:W-:-:S07]  /*4510*/  VIADD R20, R12, 0x1 ;  /* 0x000000010c147836 */ /* 0x000fce0000000000 */
.L_x_82:
[----:B------:R-:W-:-:S03]  /*4520*/  UMOV UR4, 0xffffffff ;  /* 0xffffffff00047882 */ /* 0x000fc60000000000 */
[----:B------:R-:W-:Y:S05]  /*4530*/  BRA.DIV UR4, `(.L_x_72) ;  /* 0x0000001a04c47947 */ /* 0x000fea000b800000 */
[----:B------:R-:W-:-:S13]  /*4540*/  ELECT P6, URZ, PT ;  /* 0x00000000003f782f */ /* 0x000fda00038c0000 */
.L_x_115:
[----:B------:R-:W0:Y:S01]  /*4550*/  LDC R3, c[0x0][0x28c] ;  /* 0x0000a300ff037b82 */ /* 0x000e220000000800 */
[----:B------:R-:W-:Y:S01]  /*4560*/  BSSY B1, `(.L_x_73) ;  /* 0x0000038000017945 */ /* 0x000fe20003800000 */
[----:B0-----:R-:W-:-:S13]  /*4570*/  ISETP.LT.OR P6, PT, R3, 0x1, !P6 ;  /* 0x000000010300780c */ /* 0x001fda00077c1670 */
[----:B------:R-:W-:Y:S05]  /*4580*/  @P6 BRA `(.L_x_74) ;  /* 0x0000000000d46947 */ /* 0x000fea0003800000 */
[----:B------:R-:W-:Y:S02]  /*4590*/  IMAD R22, R22, 0x10, R13 ;  /* 0x0000001016167824 */ /* 0x000fe400078e020d */
[----:B------:R-:W-:Y:S02]  /*45a0*/  IMAD.SHL.U32 R21, R21, 0x100, RZ ;  /* 0x0000010015157824 */ /* 0x000fe400078e00ff */
[----:B------:R-:W-:Y:S02]  /*45b0*/  IMAD.MOV.U32 R23, RZ, RZ, RZ ;  /* 0x000000ffff177224 */ /* 0x000fe400078e00ff */
[----:B------:R-:W-:Y:S02]  /*45c0*/  IMAD.MOV.U32 R3, RZ, RZ, R20 ;  /* 0x000000ffff037224 */ /* 0x000fe400078e0014 */
[----:B------:R-:W-:Y:S02]  /*45d0*/  IMAD.MOV.U32 R4, RZ, RZ, R8 ;  /* 0x000000ffff047224 */ /* 0x000fe400078e0008 */
[----:B------:R-:W-:-:S07]  /*45e0*/  IMAD.MOV.U32 R6, RZ, RZ, R9 ;  /* 0x000000ffff067224 */ /* 0x000fce00078e0009 */
.L_x_77:
[----:B------:R-:W0:Y:S01]  /*45f0*/  S2R R14, SR_CgaCtaId ;  /* 0x00000000000e7919 */ /* 0x000e220000008800 */
[----:B------:R-:W-:Y:S02]  /*4600*/  MOV R5, 0x400 ;  /* 0x0000040000057802 */ /* 0x000fe40000000f00 */
[----:B------:R-:W-:Y:S02]  /*4610*/  ISETP.NE.AND P1, PT, R0, RZ, PT ;  /* 0x000000ff0000720c */ /* 0x000fe40003f25270 */
[----:B0-----:R-:W-:Y:S02]  /*4620*/  LEA R15, R14, R5, 0x18 ;  /* 0x000000050e0f7211 */ /* 0x001fe400078ec0ff */
[----:B------:R-:W-:-:S09]  /*4630*/  SHF.L.U32 R5, R4, 0x1f, RZ ;  /* 0x0000001f04057819 */ /* 0x000fd200000006ff */
[----:B------:R-:W0:Y:S01]  /*4640*/  @!P1 LDC R14, c[0x0][0x500] ;  /* 0x00014000ff0e9b82 */ /* 0x000e220000000800 */
[----:B------:R-:W-:-:S04]  /*4650*/  IMAD R24, R6, 0x8, R15 ;  /* 0x0000000806187824 */ /* 0x000fc800078e020f */
[----:B------:R-:W1:Y:S02]  /*4660*/  SYNCS.PHASECHK.TRANS64.TRYWAIT P0, [R24+URZ+0xd0], R5 ;  /* 0x0000d005180075a7 */ /* 0x000e64000800017f */
[----:B-1----:R-:W-:Y:S05]  /*4670*/  @!P0 BRA `(.L_x_75) ;  /* 0x0000001800948947 */ /* 0x002fea0003800000 */
.L_x_116:
[----:B-1----:R-:W-:Y:S01]  /*4680*/  PRMT R5, R10, 0x9910, RZ ;  /* 0x000099100a057816 */ /* 0x002fe200000000ff */
[----:B0-----:R0:W-:Y:S03]  /*4690*/  @!P1 SYNCS.ARRIVE.TRANS64 RZ, [R24+URZ], R14 ;  /* 0x0000000e18ff99a7 */ /* 0x0011e6000800003f */
[----:B------:R-:W-:-:S13]  /*46a0*/  ISETP.NE.AND P0, PT, R5, 0x2, PT ;  /* 0x000000020500780c */ /* 0x000fda0003f05270 */
[----:B0-----:R-:W-:Y:S05]  /*46b0*/  @P0 BRA `(.L_x_76) ;  /* 0x0000000000040947 */ /* 0x001fea0003800000 */
[----:B------:R-:W-:Y:S01]  /*46c0*/  BPT.TRAP 0x1 ;  /* 0x000000040000795c */ /* 0x000fe20000300000 */
.L_x_76:
[----:B------:R-:W-:Y:S01]  /*46d0*/  IMAD R5, R6, 0x100, R19 ;  /* 0x0000010006057824 */ /* 0x000fe200078e0213 */
[----:B------:R-:W-:Y:S01]  /*46e0*/  R2UR UR9, R24 ;  /* 0x00000000180972ca */ /* 0x000fe200000e0000 */
[--C-:B------:R-:W-:Y:S01]  /*46f0*/  IMAD R14, R6, 0x2000, R15.reuse ;  /* 0x00002000060e7824 */ /* 0x100fe200078e020f */
[----:B------:R-:W-:Y:S01]  /*4700*/  UIADD3 UR4, UP0, UR20, 0xf0, URZ ;  /* 0x000000f014047890 */ /* 0x000fe2000ff1e03f */
[----:B------:R-:W-:Y:S01]  /*4710*/  IMAD R5, R5, 0x2, R15 ;  /* 0x0000000205057824 */ /* 0x000fe200078e020f */
[----:B------:R-:W-:Y:S01]  /*4720*/  R2UR UR11, R21 ;  /* 0x00000000150b72ca */ /* 0x000fe200000e0000 */
[----:B------:R-:W-:Y:S01]  /*4730*/  VIADD R3, R3, 0xffffffff ;  /* 0xffffffff03037836 */ /* 0x000fe20000000000 */
[----:B------:R-:W-:Y:S01]  /*4740*/  R2UR UR5, R14 ;  /* 0x000000000e0572ca */ /* 0x000fe200000e0000 */
[----:B------:R-:W-:Y:S01]  /*4750*/  UIADD3 UR22, UP1, UR20, 0x1f0, URZ ;  /* 0x000001f014167890 */ /* 0x000fe2000ff3e03f */
[----:B------:R-:W-:Y:S01]  /*4760*/  R2UR UR8, R5 ;  /* 0x00000000050872ca */ /* 0x000fe200000e0000 */
[----:B------:R-:W-:Y:S01]  /*4770*/  VIADD R6, R6, 0x1 ;  /* 0x0000000106067836 */ /* 0x000fe20000000000 */
[----:B------:R-:W-:Y:S01]  /*4780*/  R2UR UR10, R23 ;  /* 0x00000000170a72ca */ /* 0x000fe200000e0000 */
[----:B------:R-:W-:Y:S01]  /*4790*/  UIADD3.X UR23, URZ, UR21, URZ, UP1, !UPT ;  /* 0x000000153f177290 */ /* 0x000fe20008ffe43f */
[----:B------:R-:W-:Y:S01]  /*47a0*/  R2UR UR12, R7 ;  /* 0x00000000070c72ca */ /* 0x000fe200000e0000 */
[----:B------:R-:W-:Y:S01]  /*47b0*/  UMOV UR6, 0x0 ;  /* 0x0000000000067882 */ /* 0x000fe20000000000 */
[----:B------:R-:W-:Y:S01]  /*47c0*/  R2UR UR18, R22 ;  /* 0x00000000161272ca */ /* 0x000fe200000e0000 */
[----:B------:R-:W-:Y:S01]  /*47d0*/  UMOV UR7, 0x10000000 ;  /* 0x1000000000077882 */ /* 0x000fe20000000000 */
[----:B------:R-:W-:Y:S01]  /*47e0*/  ISETP.GT.AND P1, PT, R3, 0x1, PT ;  /* 0x000000010300780c */ /* 0x000fe20003f24270 */
[----:B------:R-:W-:Y:S01]  /*47f0*/  UMOV UR19, 0x30000 ;  /* 0x0003000000137882 */ /* 0x000fe20000000000 */
[C---:B------:R-:W-:Y:S01]  /*4800*/  ISETP.NE.AND P0, PT, R6.reuse, 0x1a, PT ;  /* 0x0000001a0600780c */ /* 0x040fe20003f05270 */
[----:B------:R-:W-:Y:S01]  /*4810*/  UIADD3 UR13, UR5, 0x280, URZ ;  /* 0x00000280050d7890 */ /* 0x000fe2000fffe03f */
[----:B------:R-:W-:Y:S01]  /*4820*/  VIADD R23, R23, 0x10 ;  /* 0x0000001017177836 */ /* 0x000fe20000000000 */
[----:B------:R-:W-:Y:S01]  /*4830*/  UIADD3.X UR5, URZ, UR21, URZ, UP0, !UPT ;  /* 0x000000153f057290 */ /* 0x000fe200087fe43f */
[----:B------:R-:W-:Y:S01]  /*4840*/  SEL R5, RZ, 0x1, P0 ;  /* 0x00000001ff057807 */ /* 0x000fe20000000000 */
[----:B------:R-:W-:Y:S01]  /*4850*/  UIADD3 UR14, UR8, 0x34280, URZ ;  /* 0x00034280080e7890 */ /* 0x000fe2000fffe03f */
[----:B------:R-:W-:-:S02]  /*4860*/  SEL R6, R6, RZ, P0 ;  /* 0x000000ff06067207 */ /* 0x000fc40000000000 */
[----:B------:R-:W-:Y:S01]  /*4870*/  UMOV UR8, UR13 ;  /* 0x0000000d00087c82 */ /* 0x000fe20008000000 */
[----:B------:R-:W-:-:S03]  /*4880*/  LOP3.LUT R4, R4, R5, RZ, 0x3c, !PT ;  /* 0x0000000504047212 */ /* 0x000fc600078e3cff */
[----:B------:R0:W-:Y:S02]  /*4890*/  UTMALDG.3D [UR8], [UR4], desc[UR6] ;  /* 0x00000608040075b4 */ /* 0x0001e40008011000 */
[----:B0-----:R-:W-:Y:S01]  /*48a0*/  UMOV UR8, UR14 ;  /* 0x0000000e00087c82 */ /* 0x001fe20008000000 */
[----:B------:R-:W-:Y:S02]  /*48b0*/  UMOV UR11, UR18 ;  /* 0x00000012000b7c82 */ /* 0x000fe40008000000 */
[----:B------:R0:W-:Y:S02]  /*48c0*/  UTMALDG.3D.MULTICAST [UR8], [UR22], UR19, desc[UR6] ;  /* 0x00000608160073b4 */ /* 0x0001e40008011813 */
[----:B0-----:R-:W-:Y:S05]  /*48d0*/  @P1 BRA `(.L_x_77) ;  /* 0xfffffffc00441947 */ /* 0x001fea000383ffff */
.L_x_74:
[----:B------:R-:W-:Y:S05]  /*48e0*/  BSYNC B1 ;  /* 0x0000000000017941 */ /* 0x000fea0003800000 */
.L_x_73:
[----:B------:R-:W-:Y:S01]  /*48f0*/  LOP3.LUT P1, RZ, R11, 0xff, RZ, 0xc0, !PT ;  /* 0x000000ff0bff7812 */ /* 0x000fe2000782c0ff */
[C---:B------:R-:W-:Y:S01]  /*4900*/  IMAD.IADD R6, R12.reuse, 0x1, R9 ;  /* 0x000000010c067824 */ /* 0x040fe200078e0209 */
[----:B------:R-:W-:Y:S01]  /*4910*/  ULDC.64 UR4, c[0x0][0x650] ;  /* 0x0001940000047ab9 */ /* 0x000fe20000000a00 */
[----:B------:R-:W-:Y:S01]  /*4920*/  ISETP.GE.U32.AND P2, PT, R12, 0x1a, PT ;  /* 0x0000001a0c00780c */ /* 0x000fe20003f46070 */
[----:B------:R-:W-:Y:S01]  /*4930*/  BSSY B1, `(.L_x_78) ;  /* 0x000006d000017945 */ /* 0x000fe20003800000 */
[----:B------:R-:W-:Y:S01]  /*4940*/  IMAD.MOV.U32 R21, RZ, RZ, -0x1 ;  /* 0xffffffffff157424 */ /* 0x000fe200078e00ff */
[----:B------:R-:W-:Y:S01]  /*4950*/  ISETP.GT.U32.AND P0, PT, R6, 0x19, PT ;  /* 0x000000190600780c */ /* 0x000fe20003f04070 */
[----:B------:R-:W-:Y:S01]  /*4960*/  IMAD.MOV.U32 R22, RZ, RZ, -0x1 ;  /* 0xffffffffff167424 */ /* 0x000fe200078e00ff */
[----:B------:R-:W-:Y:S01]  /*4970*/  PRMT R11, RZ, 0x7610, R11 ;  /* 0x00007610ff0b7816 */ /* 0x000fe2000000000b */
[----:B------:R-:W-:Y:S01]  /*4980*/  IMAD.MOV.U32 R7, RZ, RZ, -0x1 ;  /* 0xffffffffff077424 */ /* 0x000fe200078e00ff */
[----:B------:R-:W-:-:S03]  /*4990*/  ISETP.LT.U32.AND P0, PT, R12, 0x1a, P0 ;  /* 0x0000001a0c00780c */ /* 0x000fc60000701070 */
[----:B------:R-:W0:Y:S01]  /*49a0*/  @P1 S2R R4, SR_CgaCtaId ;  /* 0x0000000000041919 */ /* 0x000e220000008800 */
[----:B------:R-:W-:-:S04]  /*49b0*/  @P1 MOV R3, 0x400 ;  /* 0x0000040000031802 */ /* 0x000fc80000000f00 */
[----:B0-----:R-:W-:Y:S01]  /*49c0*/  @P1 LEA R3, R4, R3, 0x18 ;  /* 0x0000000304031211 */ /* 0x001fe200078ec0ff */
[----:B------:R-:W-:-:S03]  /*49d0*/  IMAD.WIDE.U32 R4, R6, 0x4ec4ec4f, RZ ;  /* 0x4ec4ec4f06047825 */ /* 0x000fc600078e00ff */
[----:B------:R0:W-:Y:S01]  /*49e0*/  @P1 SYNCS.ARRIVE.TRANS64.A1T0 RZ, [R3+URZ+0x1b8], RZ ;  /* 0x0001b8ff03ff19a7 */ /* 0x0001e2000810003f */
[----:B------:R-:W-:Y:S02]  /*49f0*/  IADD3 R2, P1, R2, UR36, RZ ;  /* 0x0000002402027c10 */ /* 0x000fe4000ff3e0ff */
[----:B------:R-:W-:Y:S02]  /*4a00*/  SHF.R.U32.HI R5, RZ, 0x3, R5 ;  /* 0x00000003ff057819 */ /* 0x000fe40000011605 */
[----:B------:R-:W-:Y:S02]  /*4a10*/  IADD3.X R17, R17, UR42, RZ, P1, !PT ;  /* 0x0000002a11117c10 */ /* 0x000fe40008ffe4ff */
[----:B0-----:R-:W-:Y:S01]  /*4a20*/  SEL R3, RZ, 0x1, !P0 ;  /* 0x00000001ff037807 */ /* 0x001fe20004000000 */
[----:B------:R-:W-:Y:S01]  /*4a30*/  IMAD R9, R5, -0x1a, R6 ;  /* 0xffffffe605097824 */ /* 0x000fe200078e0206 */
[----:B------:R-:W-:Y:S02]  /*4a40*/  ISETP.GE.U32.AND P0, PT, R2, UR4, PT ;  /* 0x0000000402007c0c */ /* 0x000fe4000bf06070 */
[----:B------:R-:W-:-:S02]  /*4a50*/  LOP3.LUT R8, R8, R3, RZ, 0x3c, !PT ;  /* 0x0000000308087212 */ /* 0x000fc400078e3cff */
[----:B------:R-:W-:Y:S02]  /*4a60*/  ISETP.GE.U32.AND.EX P0, PT, R17, UR5, PT, P0 ;  /* 0x0000000511007c0c */ /* 0x000fe4000bf06100 */
[----:B------:R-:W-:Y:S02]  /*4a70*/  @P2 LOP3.LUT R8, R8, 0x1, R5, 0x78, !PT ;  /* 0x0000000108082812 */ /* 0x000fe400078e7805 */
[----:B------:R-:W-:-:S09]  /*4a80*/  PRMT R3, RZ, 0x7610, R3 ;  /* 0x00007610ff037816 */ /* 0x000fd20000000003 */
[----:B------:R-:W-:Y:S05]  /*4a90*/  @P0 BRA `(.L_x_79) ;  /* 0x0000000400580947 */ /* 0x000fea0003800000 */
[----:B------:R-:W0:Y:S01]  /*4aa0*/  S2R R21, SR_CTAID.X ;  /* 0x0000000000157919 */ /* 0x000e220000002500 */
[----:B------:R-:W-:Y:S01]  /*4ab0*/  ULDC.64 UR4, c[0x0][0x628] ;  /* 0x00018a0000047ab9 */ /* 0x000fe20000000a00 */
[----:B------:R-:W-:Y:S01]  /*4ac0*/  ULDC UR7, c[0x0][0x630] ;  /* 0x00018c0000077ab9 */ /* 0x000fe20000000800 */
[----:B------:R-:W-:Y:S01]  /*4ad0*/  ISETP.NE.U32.AND P0, PT, RZ, UR4, PT ;  /* 0x00000004ff007c0c */ /* 0x000fe2000bf05070 */
[----:B------:R-:W1:Y:S01]  /*4ae0*/  S2R R15, SR_CTAID.Y ;  /* 0x00000000000f7919 */ /* 0x000e620000002600 */
[----:B------:R-:W-:Y:S01]  /*4af0*/  ULDC UR8, c[0x0][0x150] ;  /* 0x0000540000087ab9 */ /* 0x000fe20000000800 */
[----:B------:R-:W-:Y:S01]  /*4b00*/  IMAD.MOV.U32 R4, RZ, RZ, R2 ;  /* 0x000000ffff047224 */ /* 0x000fe200078e0002 */
[----:B------:R-:W-:Y:S01]  /*4b10*/  ISETP.NE.AND.EX P0, PT, RZ, UR5, PT, P0 ;  /* 0x00000005ff007c0c */ /* 0x000fe2000bf05300 */
[----:B------:R-:W-:Y:S01]  /*4b20*/  IMAD.MOV.U32 R5, RZ, RZ, R17 ;  /* 0x000000ffff057224 */ /* 0x000fe200078e0011 */
[----:B0-----:R-:W-:-:S11]  /*4b30*/  I2FP.F32.U32 R22, R21 ;  /* 0x0000001500167245 */ /* 0x001fd60000201000 */
[----:B------:R-:W-:Y:S05]  /*4b40*/  @!P0 BRA `(.L_x_80) ;  /* 0x0000000000288947 */ /* 0x000fea0003800000 */
[----:B------:R-:W-:Y:S02]  /*4b50*/  ULDC UR6, c[0x0][0x634] ;  /* 0x00018d0000067ab9 */ /* 0x000fe40000000800 */
[----:B------:R-:W-:-:S05]  /*4b60*/  IADD3 R5, P0, R2, UR6, RZ ;  /* 0x0000000602057c10 */ /* 0x000fca000ff1e0ff */
[----:B------:R-:W-:-:S04]  /*4b70*/  IMAD.X R3, RZ, RZ, R17, P0 ;  /* 0x000000ffff037224 */ /* 0x000fc800000e0611 */
[----:B------:R-:W-:-:S04]  /*4b80*/  IMAD.WIDE.U32 R6, R3, UR4, RZ ;  /* 0x0000000403067c25 */ /* 0x000fc8000f8e00ff */
[----:B------:R-:W-:-:S04]  /*4b90*/  IMAD.WIDE.U32 R6, P0, R5, UR5, R6 ;  /* 0x0000000505067c25 */ /* 0x000fc8000f800006 */
[----:B------:R-:W-:-:S04]  /*4ba0*/  IMAD.WIDE.U32 R4, R5, UR4, RZ ;  /* 0x0000000405047c25 */ /* 0x000fc8000f8e00ff */
[----:B------:R-:W-:Y:S01]  /*4bb0*/  IMAD.MOV.U32 R4, RZ, RZ, R7 ;  /* 0x000000ffff047224 */ /* 0x000fe200078e0007 */
[----:B------:R-:W-:Y:S01]  /*4bc0*/  IADD3 RZ, P1, R5, R6, RZ ;  /* 0x0000000605ff7210 */ /* 0x000fe20007f3e0ff */
[----:B------:R-:W-:-:S04]  /*4bd0*/  IMAD.X R5, RZ, RZ, RZ, P0 ;  /* 0x000000ffff057224 */ /* 0x000fc800000e06ff */
[----:B------:R-:W-:-:S08]  /*4be0*/  IMAD.WIDE.U32.X R4, R3, UR5, R4, P1 ;  /* 0x0000000503047c25 */ /* 0x000fd000088e0404 */
.L_x_80:
[--C-:B------:R-:W-:Y:S01]  /*4bf0*/  SHF.R.U64 R14, R4, UR7, R5.reuse ;  /* 0x00000007040e7c19 */ /* 0x100fe20008001205 */
[----:B------:R-:W-:Y:S01]  /*4c00*/  FMUL R22, R22, UR8 ;  /* 0x0000000816167c20 */ /* 0x000fe20008400000 */
[----:B------:R-:W-:Y:S01]  /*4c10*/  SHF.R.U32.HI R3, RZ, UR7, R5 ;  /* 0x00000007ff037c19 */ /* 0x000fe20008011605 */
[----:B------:R-:W0:Y:S01]  /*4c20*/  LDC R6, c[0x0][0x144] ;  /* 0x00005100ff067b82 */ /* 0x000e220000000800 */
[----:B------:R-:W-:Y:S01]  /*4c30*/  IADD3 R4, P0, RZ, -R14, RZ ;  /* 0x8000000eff047210 */ /* 0x000fe20007f1e0ff */
[----:B------:R-:W-:Y:S01]  /*4c40*/  ULDC.64 UR4, c[0x0][0x620] ;  /* 0x0001880000047ab9 */ /* 0x000fe20000000a00 */
[----:B-1----:R-:W-:Y:S01]  /*4c50*/  I2FP.F32.U32 R5, R15 ;  /* 0x0000000f00057245 */ /* 0x002fe20000201000 */
[----:B------:R-:W1:Y:S01]  /*4c60*/  F2I.U32.TRUNC.NTZ R22, R22 ;  /* 0x0000001600167305 */ /* 0x000e62000020f000 */
[----:B------:R-:W-:Y:S01]  /*4c70*/  ULDC UR6, c[0x0][0x154] ;  /* 0x0000550000067ab9 */ /* 0x000fe20000000800 */
[----:B------:R-:W-:Y:S01]  /*4c80*/  IMAD.X R3, RZ, RZ, ~R3, P0 ;  /* 0x000000ffff037224 */ /* 0x000fe200000e0e03 */
[----:B------:R-:W-:Y:S01]  /*4c90*/  ISETP.NE.AND P2, PT, R16, 0x1, PT ;  /* 0x000000011000780c */ /* 0x000fe20003f45270 */
[----:B------:R-:W-:Y:S01]  /*4ca0*/  FMUL R23, R5, UR6 ;  /* 0x0000000605177c20 */ /* 0x000fe20008400000 */
[----:B------:R-:W2:Y:S01]  /*4cb0*/  LDC R24, c[0x0][0x148] ;  /* 0x00005200ff187b82 */ /* 0x000ea20000000800 */
[----:B------:R-:W-:Y:S01]  /*4cc0*/  IMAD R3, R3, UR4, RZ ;  /* 0x0000000403037c24 */ /* 0x000fe2000f8e02ff */
[----:B------:R-:W-:-:S02]  /*4cd0*/  ULDC.64 UR6, c[0x0][0x640] ;  /* 0x0001900000067ab9 */ /* 0x000fc40000000a00 */
[----:B------:R-:W-:Y:S01]  /*4ce0*/  ISETP.NE.U32.AND P0, PT, RZ, UR6, PT ;  /* 0x00000006ff007c0c */ /* 0x000fe2000bf05070 */
[C---:B------:R-:W-:Y:S01]  /*4cf0*/  IMAD R7, R4.reuse, UR5, R3 ;  /* 0x0000000504077c24 */ /* 0x040fe2000f8e0203 */
[----:B------:R-:W3:Y:S01]  /*4d00*/  F2I.U32.TRUNC.NTZ R23, R23 ;  /* 0x0000001700177305 */ /* 0x000ee2000020f000 */
[----:B------:R-:W-:Y:S01]  /*4d10*/  IMAD.MOV.U32 R3, RZ, RZ, R17 ;  /* 0x000000ffff037224 */ /* 0x000fe200078e0011 */
[----:B------:R-:W-:Y:S01]  /*4d20*/  ISETP.NE.AND.EX P0, PT, RZ, UR7, PT, P0 ;  /* 0x00000007ff007c0c */ /* 0x000fe2000bf05300 */
[----:B-1----:R-:W-:Y:S02]  /*4d30*/  IMAD.MOV R22, RZ, RZ, -R22 ;  /* 0x000000ffff167224 */ /* 0x002fe400078e0a16 */
[----:B------:R-:W-:Y:S01]  /*4d40*/  IMAD.WIDE.U32 R4, R4, UR4, R2 ;  /* 0x0000000404047c25 */ /* 0x000fe2000f8e0002 */
[----:B------:R-:W-:-:S03]  /*4d50*/  ULDC UR4, c[0x0][0x618] ;  /* 0x0001860000047ab9 */ /* 0x000fc60000000800 */
[----:B------:R-:W-:Y:S02]  /*4d60*/  IMAD.IADD R5, R5, 0x1, R7 ;  /* 0x0000000105057824 */ /* 0x000fe400078e0207 */
[----:B0-----:R-:W-:-:S03]  /*4d70*/  IMAD R3, R6, R22, R21 ;  /* 0x0000001606037224 */ /* 0x001fc600078e0215 */
[----:B------:R-:W-:Y:S01]  /*4d80*/  SHF.R.U64 R21, R4, UR4, R5 ;  /* 0x0000000404157c19 */ /* 0x000fe20008001205 */
[----:B---3--:R-:W-:Y:S01]  /*4d90*/  IMAD.MOV R6, RZ, RZ, -R23 ;  /* 0x000000ffff067224 */ /* 0x008fe200078e0a17 */
[----:B------:R-:W-:Y:S01]  /*4da0*/  SHF.R.U32.HI R4, RZ, UR4, R5 ;  /* 0x00000004ff047c19 */ /* 0x000fe20008011605 */
[----:B------:R-:W-:Y:S02]  /*4db0*/  ULDC UR4, c[0x0][0x608] ;  /* 0x0001820000047ab9 */ /* 0x000fe40000000800 */
[----:B--2---:R-:W-:Y:S01]  /*4dc0*/  @P2 IMAD R3, R24, R6, R15 ;  /* 0x0000000618032224 */ /* 0x004fe200078e020f */
[--C-:B------:R-:W-:Y:S02]  /*4dd0*/  SHF.R.U64 R22, R21, UR4, R4.reuse ;  /* 0x0000000415167c19 */ /* 0x100fe40008001204 */
[----:B------:R-:W-:Y:S01]  /*4de0*/  SHF.R.U32.HI R5, RZ, UR4, R4 ;  /* 0x00000004ff057c19 */ /* 0x000fe20008011604 */
[----:B------:R-:W-:-:S03]  /*4df0*/  ULDC UR4, c[0x0][0x658] ;  /* 0x0001960000047ab9 */ /* 0x000fc60000000800 */
[--C-:B------:R-:W-:Y:S02]  /*4e00*/  SHF.R.U64 R15, R22, UR4, R5.reuse ;  /* 0x00000004160f7c19 */ /* 0x100fe40008001205 */
[----:B------:R-:W-:-:S03]  /*4e10*/  SHF.R.U32.HI R23, RZ, UR4, R5 ;  /* 0x00000004ff177c19 */ /* 0x000fc60008011605 */
[----:B------:R-:W-:Y:S02]  /*4e20*/  IMAD.MOV.U32 R6, RZ, RZ, R15 ;  /* 0x000000ffff067224 */ /* 0x000fe400078e000f */
[----:B------:R-:W-:Y:S01]  /*4e30*/  IMAD.MOV.U32 R5, RZ, RZ, R23 ;  /* 0x000000ffff057224 */ /* 0x000fe200078e0017 */
[----:B------:R-:W-:Y:S06]  /*4e40*/  @!P0 BRA `(.L_x_81) ;  /* 0x00000000002c8947 */ /* 0x000fec0003800000 */
        /* <DEDUP_REMOVED lines=9> */
[----:B------:R-:W-:-:S04]  /*4ee0*/  IMAD.WIDE.U32.X R4, R23, UR7, R4, P1 ;  /* 0x0000000717047c25 */ /* 0x000fc800088e0404 */
[----:B------:R-:W-:-:S07]  /*4ef0*/  IMAD.MOV.U32 R6, RZ, RZ, R4 ;  /* 0x000000ffff067224 */ /* 0x000fce00078e0004 */
.L_x_81:
[----:B------:R-:W-:Y:S01]  /*4f00*/  ULDC UR4, c[0x0][0x648] ;  /* 0x0001920000047ab9 */ /* 0x000fe20000000800 */
[----:B------:R-:W-:Y:S01]  /*4f10*/  LOP3.LUT R4, R22, UR16, RZ, 0xc0, !PT ;  /* 0x0000001016047c12 */ /* 0x000fe2000f8ec0ff */
[----:B------:R-:W-:Y:S01]  /*4f20*/  ULDC UR5, c[0x0][0x610] ;  /* 0x0001840000057ab9 */ /* 0x000fe20000000800 */
[----:B------:R-:W-:Y:S01]  /*4f30*/  SHF.R.U64 R5, R6, UR4, R5 ;  /* 0x0000000406057c19 */ /* 0x000fe20008001205 */
[----:B------:R-:W-:Y:S01]  /*4f40*/  ULDC UR4, c[0x0][0x638] ;  /* 0x00018e0000047ab9 */ /* 0x000fe20000000800 */
[----:B------:R-:W-:Y:S01]  /*4f50*/  LOP3.LUT R22, R21, UR15, RZ, 0xc0, !PT ;  /* 0x0000000f15167c12 */ /* 0x000fe2000f8ec0ff */
[----:B------:R-:W-:Y:S02]  /*4f60*/  IMAD.MOV.U32 R7, RZ, RZ, R14 ;  /* 0x000000ffff077224 */ /* 0x000fe400078e000e */
[----:B------:R-:W-:Y:S02]  /*4f70*/  IMAD.MOV R6, RZ, RZ, -R5 ;  /* 0x000000ffff067224 */ /* 0x000fe400078e0a05 */
[----:B------:R-:W-:-:S02]  /*4f80*/  IMAD R4, R5, UR17, R4 ;  /* 0x0000001105047c24 */ /* 0x000fc4000f8e0204 */
[----:B------:R-:W-:Y:S01]  /*4f90*/  IMAD R15, R6, UR4, R15 ;  /* 0x00000004060f7c24 */ /* 0x000fe2000f8e020f */
[----:B------:R-:W-:Y:S01]  /*4fa0*/  ULDC UR4, c[0x0][0x600] ;  /* 0x0001800000047ab9 */ /* 0x000fe20000000800 */
[----:B------:R-:W-:Y:S02]  /*4fb0*/  IMAD R21, R4, UR5, R3 ;  /* 0x0000000504157c24 */ /* 0x000fe4000f8e0203 */
[----:B------:R-:W-:Y:S02]  /*4fc0*/  IMAD R4, R15, UR4, R22 ;  /* 0x000000040f047c24 */ /* 0x000fe4000f8e0216 */
[----:B------:R-:W-:-:S03]  /*4fd0*/  IMAD.MOV.U32 R3, RZ, RZ, 0x1 ;  /* 0x00000001ff037424 */ /* 0x000fc600078e00ff */
[----:B------:R-:W-:Y:S02]  /*4fe0*/  SEL R22, R4, R21, !P2 ;  /* 0x0000001504167207 */ /* 0x000fe40005000000 */
[----:B------:R-:W-:-:S07]  /*4ff0*/  SEL R21, R21, R4, !P2 ;  /* 0x0000000415157207 */ /* 0x000fce0005000000 */
.L_x_79:
[----:B------:R-:W-:Y:S05]  /*5000*/  BSYNC B1 ;  /* 0x0000000000017941 */ /* 0x000fea0003800000 */
.L_x_78:
[----:B------:R-:W-:-:S13]  /*5010*/  LOP3.LUT P0, RZ, R3, 0xff, RZ, 0xc0, !PT ;  /* 0x000000ff03ff7812 */ /* 0x000fda000780c0ff */
[----:B------:R-:W-:Y:S05]  /*5020*/  @P0 BRA `(.L_x_82) ;  /* 0xfffffff4003c0947 */ /* 0x000fea000383ffff */
[----:B------:R-:W-:Y:S05]  /*5030*/  BSYNC B0 ;  /* 0x0000000000007941 */ /* 0x000fea0003800000 */
.L_x_71:
[----:B------:R-:W-:-:S03]  /*5040*/  UMOV UR4, 0xffffffff ;  /* 0xffffffff00047882 */ /* 0x000fc60000000000 */
[----:B------:R-:W-:Y:S05]  /*5050*/  BRA.DIV UR4, `(.L_x_83) ;  /* 0x0000001204307947 */ /* 0x000fea000b800000 */
[----:B------:R-:W-:-:S13]  /*5060*/  ELECT P6, URZ, PT ;  /* 0x00000000003f782f */ /* 0x000fda00038c0000 */
.L_x_119:
[----:B------:R-:W-:Y:S04]  /*5070*/  BSSY B0, `(.L_x_84) ;  /* 0x00000f1000007945 */ /* 0x000fe80003800000 */
[----:B------:R-:W-:Y:S05]  /*5080*/  @!P6 BRA `(.L_x_85) ;  /* 0x0000000c00bce947 */ /* 0x000fea0003800000 */
[----:B------:R-:W-:-:S04]  /*5090*/  LOP3.LUT R18, R18, 0x2, RZ, 0xfc, !PT ;  /* 0x0000000212127812 */ /* 0x000fc800078efcff */
[----:B------:R-:W-:-:S13]  /*50a0*/  ISETP.NE.AND P0, PT, R18, 0x3, PT ;  /* 0x000000031200780c */ /* 0x000fda0003f05270 */
[----:B------:R-:W-:Y:S05]  /*50b0*/  @!P0 BRA `(.L_x_86) ;  /* 0x0000000000048947 */ /* 0x000fea0003800000 */
[----:B------:R-:W-:Y:S01]  /*50c0*/  BPT.TRAP 0x1 ;  /* 0x000000040000795c */ /* 0x000fe20000300000 */
.L_x_86:
[----:B------:R-:W0:Y:S01]  /*50d0*/  S2R R3, SR_CgaCtaId ;  /* 0x0000000000037919 */ /* 0x000e220000008800 */
[----:B------:R-:W-:Y:S02]  /*50e0*/  MOV R0, 0x400 ;  /* 0x0000040000007802 */ /* 0x000fe40000000f00 */
[----:B------:R-:W-:Y:S02]  /*50f0*/  SHF.L.U32 R2, R8, 0x1f, RZ ;  /* 0x0000001f08027819 */ /* 0x000fe400000006ff */
[----:B0-----:R-:W-:-:S05]  /*5100*/  LEA R0, R3, R0, 0x18 ;  /* 0x0000000003007211 */ /* 0x001fca00078ec0ff */
[----:B------:R-:W-:-:S04]  /*5110*/  VIADD R0, R0, 0xd0 ;  /* 0x000000d000007836 */ /* 0x000fc80000000000 */
[C---:B------:R-:W-:Y:S02]  /*5120*/  IMAD R5, R9.reuse, 0x8, R0 ;  /* 0x0000000809057824 */ /* 0x040fe400078e0200 */
[----:B------:R-:W-:Y:S02]  /*5130*/  VIADD R9, R9, 0x1 ;  /* 0x0000000109097836 */ /* 0x000fe40000000000 */
[----:B------:R-:W0:Y:S03]  /*5140*/  SYNCS.PHASECHK.TRANS64.TRYWAIT P0, [R5+URZ], R2 ;  /* 0x00000002050075a7 */ /* 0x000e26000800017f */
[----:B------:R-:W-:-:S04]  /*5150*/  ISETP.NE.AND P1, PT, R9, 0x1a, PT ;  /* 0x0000001a0900780c */ /* 0x000fc80003f25270 */
[----:B------:R-:W-:Y:S02]  /*5160*/  SEL R3, RZ, 0x1, P1 ;  /* 0x00000001ff037807 */ /* 0x000fe40000800000 */
[----:B------:R-:W-:Y:S02]  /*5170*/  SEL R9, R9, RZ, P1 ;  /* 0x000000ff09097207 */ /* 0x000fe40000800000 */
[----:B------:R-:W-:-:S03]  /*5180*/  LOP3.LUT R8, R8, R3, RZ, 0x3c, !PT ;  /* 0x0000000308087212 */ /* 0x000fc600078e3cff */
[----:B------:R-:W-:Y:S01]  /*5190*/  IMAD R7, R9, 0x8, R0 ;  /* 0x0000000809077824 */ /* 0x000fe200078e0200 */
[----:B------:R-:W-:Y:S01]  /*51a0*/  SHF.L.U32 R4, R8, 0x1f, RZ ;  /* 0x0000001f08047819 */ /* 0x000fe200000006ff */
[----:B0-----:R-:W-:Y:S06]  /*51b0*/  @!P0 BRA `(.L_x_87) ;  /* 0x0000000c00f88947 */ /* 0x001fec0003800000 */
.L_x_120:
[----:B------:R-:W1:Y:S01]  /*51c0*/  SYNCS.PHASECHK.TRANS64.TRYWAIT P0, [R7+URZ], R4 ;  /* 0x00000004070075a7 */ /* 0x000e62000800017f */
[----:B0-----:R-:W-:-:S05]  /*51d0*/  VIADD R2, R9, 0x1 ;  /* 0x0000000109027836 */ /* 0x001fca0000000000 */
[----:B------:R-:W-:-:S04]  /*51e0*/  ISETP.NE.AND P1, PT, R2, 0x1a, PT ;  /* 0x0000001a0200780c */ /* 0x000fc80003f25270 */
[----:B------:R-:W-:Y:S02]  /*51f0*/  SEL R3, RZ, 0x1, P1 ;  /* 0x00000001ff037807 */ /* 0x000fe40000800000 */
[----:B------:R-:W-:Y:S02]  /*5200*/  SEL R9, R2, RZ, P1 ;  /* 0x000000ff02097207 */ /* 0x000fe40000800000 */
[----:B------:R-:W-:-:S03]  /*5210*/  LOP3.LUT R8, R8, R3, RZ, 0x3c, !PT ;  /* 0x0000000308087212 */ /* 0x000fc600078e3cff */
[----:B------:R-:W-:Y:S01]  /*5220*/  IMAD R6, R9, 0x8, R0 ;  /* 0x0000000809067824 */ /* 0x000fe200078e0200 */
[----:B------:R-:W-:Y:S01]  /*5230*/  SHF.L.U32 R5, R8, 0x1f, RZ ;  /* 0x0000001f08057819 */ /* 0x000fe200000006ff */
[----:B-1----:R-:W-:Y:S06]  /*5240*/  @!P0 BRA `(.L_x_88) ;  /* 0x0000000c00e88947 */ /* 0x002fec0003800000 */
.L_x_121:
[----:B------:R-:W1:Y:S01]  /*5250*/  SYNCS.PHASECHK.TRANS64.TRYWAIT P0, [R6+URZ], R5 ;  /* 0x00000005060075a7 */ /* 0x000e62000800017f */
[----:B------:R-:W-:-:S05]  /*5260*/  VIADD R2, R9, 0x1 ;  /* 0x0000000109027836 */ /* 0x000fca0000000000 */
[----:B------:R-:W-:-:S04]  /*5270*/  ISETP.NE.AND P1, PT, R2, 0x1a, PT ;  /* 0x0000001a0200780c */ /* 0x000fc80003f25270 */
[----:B------:R-:W-:Y:S02]  /*5280*/  SEL R3, RZ, 0x1, P1 ;  /* 0x00000001ff037807 */ /* 0x000fe40000800000 */
[----:B0-----:R-:W-:Y:S02]  /*5290*/  SEL R7, R2, RZ, P1 ;  /* 0x000000ff02077207 */ /* 0x001fe40000800000 */
[----:B------:R-:W-:-:S03]  /*52a0*/  LOP3.LUT R8, R8, R3, RZ, 0x3c, !PT ;  /* 0x0000000308087212 */ /* 0x000fc600078e3cff */
[----:B------:R-:W-:Y:S01]  /*52b0*/  IMAD R9, R7, 0x8, R0 ;  /* 0x0000000807097824 */ /* 0x000fe200078e0200 */
[----:B------:R-:W-:Y:S01]  /*52c0*/  SHF.L.U32 R4, R8, 0x1f, RZ ;  /* 0x0000001f08047819 */ /* 0x000fe200000006ff */
[----:B-1----:R-:W-:Y:S06]  /*52d0*/  @!P0 BRA `(.L_x_89) ;  /* 0x0000000c00d88947 */ /* 0x002fec0003800000 */
.L_x_122:
[----:B------:R-:W1:Y:S01]  /*52e0*/  SYNCS.PHASECHK.TRANS64.TRYWAIT P0, [R9+URZ], R4 ;  /* 0x00000004090075a7 */ /* 0x000e62000800017f */
[----:B------:R-:W-:-:S05]  /*52f0*/  VIADD R2, R7, 0x1 ;  /* 0x0000000107027836 */ /* 0x000fca0000000000 */
[----:B------:R-:W-:-:S04]  /*5300*/  ISETP.NE.AND P1, PT, R2, 0x1a, PT ;  /* 0x0000001a0200780c */ /* 0x000fc80003f25270 */
[----:B------:R-:W-:Y:S02]  /*5310*/  SEL R3, RZ, 0x1, P1 ;  /* 0x00000001ff037807 */ /* 0x000fe40000800000 */
[----:B------:R-:W-:Y:S02]  /*5320*/  SEL R7, R2, RZ, P1 ;  /* 0x000000ff02077207 */ /* 0x000fe40000800000 */
[----:B------:R-:W-:-:S03]  /*5330*/  LOP3.LUT R8, R8, R3, RZ, 0x3c, !PT ;  /* 0x0000000308087212 */ /* 0x000fc600078e3cff */
[----:B0-----:R-:W-:Y:S01]  /*5340*/  IMAD R6, R7, 0x8, R0 ;  /* 0x0000000807067824 */ /* 0x001fe200078e0200 */
[----:B------:R-:W-:Y:S01]  /*5350*/  SHF.L.U32 R5, R8, 0x1f, RZ ;  /* 0x0000001f08057819 */ /* 0x000fe200000006ff */
[----:B-1----:R-:W-:Y:S06]  /*5360*/  @!P0 BRA `(.L_x_90) ;  /* 0x0000000c00c88947 */ /* 0x002fec0003800000 */
.L_x_123:
        /* <DEDUP_REMOVED lines=9> */
.L_x_124:
        /* <DEDUP_REMOVED lines=9> */
.L_x_125:
        /* <DEDUP_REMOVED lines=9> */
.L_x_126:
        /* <DEDUP_REMOVED lines=9> */
.L_x_127:
        /* <DEDUP_REMOVED lines=9> */
.L_x_128:
        /* <DEDUP_REMOVED lines=9> */
.L_x_129:
        /* <DEDUP_REMOVED lines=9> */
.L_x_130:
        /* <DEDUP_REMOVED lines=9> */
.L_x_131:
        /* <DEDUP_REMOVED lines=9> */
.L_x_132:
        /* <DEDUP_REMOVED lines=9> */
.L_x_133:
        /* <DEDUP_REMOVED lines=9> */
.L_x_134:
        /* <DEDUP_REMOVED lines=9> */
.L_x_135:
        /* <DEDUP_REMOVED lines=9> */
.L_x_136:
        /* <DEDUP_REMOVED lines=9> */
.L_x_137:
        /* <DEDUP_REMOVED lines=9> */
.L_x_138:
        /* <DEDUP_REMOVED lines=9> */
.L_x_139:
        /* <DEDUP_REMOVED lines=9> */
.L_x_140:
        /* <DEDUP_REMOVED lines=9> */
.L_x_141:
        /* <DEDUP_REMOVED lines=9> */
.L_x_142:
        /* <DEDUP_REMOVED lines=9> */
.L_x_143:
[----:B------:R-:W1:Y:S01]  /*5eb0*/  SYNCS.PHASECHK.TRANS64.TRYWAIT P0, [R6+URZ], R5 ;  /* 0x00000005060075a7 */ /* 0x000e62000800017f */
[----:B------:R-:W-:-:S05]  /*5ec0*/  VIADD R2, R7, 0x1 ;  /* 0x0000000107027836 */ /* 0x000fca0000000000 */
[----:B------:R-:W-:-:S04]  /*5ed0*/  ISETP.NE.AND P1, PT, R2, 0x1a, PT ;  /* 0x0000001a0200780c */ /* 0x000fc80003f25270 */
[----:B0-----:R-:W-:Y:S02]  /*5ee0*/  SEL R4, RZ, 0x1, P1 ;  /* 0x00000001ff047807 */ /* 0x001fe40000800000 */
[----:B------:R-:W-:Y:S02]  /*5ef0*/  SEL R3, R2, RZ, P1 ;  /* 0x000000ff02037207 */ /* 0x000fe40000800000 */
[----:B------:R-:W-:Y:S01]  /*5f00*/  LOP3.LUT R4, R11, R4, RZ, 0x3c, !PT ;  /* 0x000000040b047212 */ /* 0x000fe200078e3cff */
[----:B-1----:R-:W-:Y:S06]  /*5f10*/  @!P0 BRA `(.L_x_111) ;  /* 0x0000000800808947 */ /* 0x002fec0003800000 */
.L_x_144:
[----:B------:R-:W-:Y:S01]  /*5f20*/  IMAD R3, R3, 0x8, R0 ;  /* 0x0000000803037824 */ /* 0x000fe200078e0200 */
[----:B------:R-:W-:-:S07]  /*5f30*/  SHF.L.U32 R0, R4, 0x1f, RZ ;  /* 0x0000001f04007819 */ /* 0x000fce00000006ff */
.L_x_112:
[----:B-1----:R1:W2:Y:S02]  /*5f40*/  SYNCS.PHASECHK.TRANS64.TRYWAIT P0, [R3+URZ], R0 ;  /* 0x00000000030075a7 */ /* 0x0022a4000800017f */
[----:B--2---:R-:W-:Y:S05]  /*5f50*/  @!P0 NANOSLEEP.SYNCS 0x989680 ;  /* 0x009896800000895d */ /* 0x004fea0003900000 */
[----:B------:R-:W2:Y:S02]  /*5f60*/  @!P0 SYNCS.PHASECHK.TRANS64 P0, [R3+URZ], R0 ;  /* 0x00000000030085a7 */ /* 0x000ea4000800007f */
[----:B--2---:R-:W-:Y:S05]  /*5f70*/  @!P0 BRA `(.L_x_112) ;  /* 0xfffffffc00f08947 */ /* 0x004fea000383ffff */
.L_x_85:
[----:B------:R-:W-:Y:S05]  /*5f80*/  BSYNC B0 ;  /* 0x0000000000007941 */ /* 0x000fea0003800000 */
.L_x_84:
[----:B------:R-:W-:Y:S05]  /*5f90*/  EXIT ;  /* 0x000000000000794d */ /* 0x000fea0003800000 */
.L_x_22:
[----:B-1----:R1:W2:Y:S02]  /*5fa0*/  SYNCS.PHASECHK.TRANS64.TRYWAIT P1, [R3+URZ], R0 ;  /* 0x00000000030075a7 */ /* 0x0022a4000802017f */
[----:B--2---:R-:W-:Y:S05]  /*5fb0*/  @!P1 NANOSLEEP.SYNCS 0x989680 ;  /* 0x009896800000995d */ /* 0x004fea0003900000 */
[----:B------:R-:W2:Y:S02]  /*5fc0*/  @!P1 SYNCS.PHASECHK.TRANS64 P1, [R3+URZ], R0 ;  /* 0x00000000030095a7 */ /* 0x000ea4000802007f */
[----:B--2---:R-:W-:Y:S05]  /*5fd0*/  @!P1 BRA `(.L_x_22) ;  /* 0xfffffffc00f09947 */ /* 0x004fea000383ffff */
[----:B------:R-:W-:Y:S05]  /*5fe0*/  BRA `(.L_x_21) ;  /* 0xffffffb8007c7947 */ /* 0x000fea000383ffff */
.L_x_27:
[----:B-1----:R-:W-:-:S04]  /*5ff0*/  IMAD.U32 R5, RZ, RZ, UR4 ;  /* 0x00000004ff057e24 */ /* 0x002fc8000f8e00ff */
[----:B------:R1:W2:Y:S03]  /*6000*/  SYNCS.PHASECHK.TRANS64.TRYWAIT P1, [R5+URZ], R4 ;  /* 0x00000004050075a7 */ /* 0x0002a6000802017f */
[----:B--2---:R-:W-:Y:S05]  /*6010*/  @!P1 NANOSLEEP.SYNCS 0x989680 ;  /* 0x009896800000995d */ /* 0x004fea0003900000 */
[----:B------:R-:W2:Y:S02]  /*6020*/  @!P1 SYNCS.PHASECHK.TRANS64 P1, [R5+URZ], R4 ;  /* 0x00000004050095a7 */ /* 0x000ea4000802007f */
[----:B--2---:R-:W-:Y:S05]  /*6030*/  @!P1 BRA `(.L_x_27) ;  /* 0xfffffffc00ec9947 */ /* 0x004fea000383ffff */
[----:B------:R-:W-:Y:S05]  /*6040*/  BRA `(.L_x_26) ;  /* 0xffffffbc00047947 */ /* 0x000fea000383ffff */
.L_x_72:
[----:B------:R-:W-:Y:S01]  /*6050*/  BSSY B1, `(.L_x_113) ;  /* 0x0000006000017945 */ /* 0x000fe20003800000 */
[----:B------:R-:W-:-:S07]  /*6060*/  IMAD.MOV.U32 R15, RZ, RZ, -0x1 ;  /* 0xffffffffff0f7424 */ /* 0x000fce00078e00ff */
[----:B------:R-:W-:Y:S05]  /*6070*/  WARPSYNC.COLLECTIVE R15, `(.L_x_114) ;  /* 0x000000000f0c7348 */ /* 0x000fea0003c00000 */
[----:B------:R-:W-:Y:S02]  /*6080*/  ELECT P6, UR62, PT ;  /* 0x00000000003e782f */ /* 0x000fe400038c0000 */
[----:B------:R-:W-:Y:S01]  /*6090*/  MOV R14, UR62 ;  /* 0x0000003e000e7c02 */ /* 0x000fe20008000f00 */
[----:B------:R-:W-:Y:S10]  /*60a0*/  ENDCOLLECTIVE ;  /* 0x000000000000791b */ /* 0x000ff40003800000 */
.L_x_114:
[----:B------:R-:W-:Y:S05]  /*60b0*/  BSYNC B1 ;  /* 0x0000000000017941 */ /* 0x000fea0003800000 */
.L_x_113:
[----:B------:R-:W-:Y:S05]  /*60c0*/  BRA `(.L_x_115) ;  /* 0xffffffe400207947 */ /* 0x000fea000383ffff */
.L_x_75:
[----:B-1----:R1:W2:Y:S02]  /*60d0*/  SYNCS.PHASECHK.TRANS64.TRYWAIT P0, [R24+URZ+0xd0], R5 ;  /* 0x0000d005180075a7 */ /* 0x0022a4000800017f */
[----:B--2---:R-:W-:Y:S05]  /*60e0*/  @!P0 NANOSLEEP.SYNCS 0x989680 ;  /* 0x009896800000895d */ /* 0x004fea0003900000 */
[----:B------:R-:W2:Y:S02]  /*60f0*/  @!P0 SYNCS.PHASECHK.TRANS64 P0, [R24+URZ+0xd0], R5 ;  /* 0x0000d005180085a7 */ /* 0x000ea4000800007f */
[----:B--2---:R-:W-:Y:S05]  /*6100*/  @!P0 BRA `(.L_x_75) ;  /* 0xfffffffc00f08947 */ /* 0x004fea000383ffff */
[----:B------:R-:W-:Y:S05]  /*6110*/  BRA `(.L_x_116) ;  /* 0xffffffe400587947 */ /* 0x000fea000383ffff */
.L_x_83:
[----:B------:R-:W-:Y:S01]  /*6120*/  BSSY B0, `(.L_x_117) ;  /* 0x0000006000007945 */ /* 0x000fe20003800000 */
[----:B------:R-:W-:-:S07]  /*6130*/  IMAD.MOV.U32 R15, RZ, RZ, -0x1 ;  /* 0xffffffffff0f7424 */ /* 0x000fce00078e00ff */
[----:B------:R-:W-:Y:S05]  /*6140*/  WARPSYNC.COLLECTIVE R15, `(.L_x_118) ;  /* 0x000000000f0c7348 */ /* 0x000fea0003c00000 */
[----:B------:R-:W-:Y:S02]  /*6150*/  ELECT P6, UR62, PT ;  /* 0x00000000003e782f */ /* 0x000fe400038c0000 */
[----:B------:R-:W-:Y:S01]  /*6160*/  MOV R14, UR62 ;  /* 0x0000003e000e7c02 */ /* 0x000fe20008000f00 */
[----:B------:R-:W-:Y:S10]  /*6170*/  ENDCOLLECTIVE ;  /* 0x000000000000791b */ /* 0x000ff40003800000 */
.L_x_118:
[----:B------:R-:W-:Y:S05]  /*6180*/  BSYNC B0 ;  /* 0x0000000000007941 */ /* 0x000fea0003800000 */
.L_x_117:
[----:B------:R-:W-:Y:S05]  /*6190*/  BRA `(.L_x_119) ;  /* 0xffffffec00b47947 */ /* 0x000fea000383ffff */
.L_x_87:
[----:B0-----:R0:W1:Y:S02]  /*61a0*/  SYNCS.PHASECHK.TRANS64.TRYWAIT P0, [R5+URZ], R2 ;  /* 0x00000002050075a7 */ /* 0x001064000800017f */
[----:B-1----:R-:W-:Y:S05]  /*61b0*/  @!P0 NANOSLEEP.SYNCS 0x989680 ;  /* 0x009896800000895d */ /* 0x002fea0003900000 */
[----:B------:R-:W1:Y:S02]  /*61c0*/  @!P0 SYNCS.PHASECHK.TRANS64 P0, [R5+URZ], R2 ;  /* 0x00000002050085a7 */ /* 0x000e64000800007f */
[----:B-1----:R-:W-:Y:S05]  /*61d0*/  @!P0 BRA `(.L_x_87) ;  /* 0xfffffffc00f08947 */ /* 0x002fea000383ffff */
[----:B------:R-:W-:Y:S05]  /*61e0*/  BRA `(.L_x_120) ;  /* 0xffffffec00f47947 */ /* 0x000fea000383ffff */
.L_x_88:
[----:B0-----:R0:W1:Y:S02]  /*61f0*/  SYNCS.PHASECHK.TRANS64.TRYWAIT P0, [R7+URZ], R4 ;  /* 0x00000004070075a7 */ /* 0x001064000800017f */
[----:B-1----:R-:W-:Y:S05]  /*6200*/  @!P0 NANOSLEEP.SYNCS 0x989680 ;  /* 0x009896800000895d */ /* 0x002fea0003900000 */
[----:B------:R-:W1:Y:S02]  /*6210*/  @!P0 SYNCS.PHASECHK.TRANS64 P0, [R7+URZ], R4 ;  /* 0x00000004070085a7 */ /* 0x000e64000800007f */
[----:B-1----:R-:W-:Y:S05]  /*6220*/  @!P0 BRA `(.L_x_88) ;  /* 0xfffffffc00f08947 */ /* 0x002fea000383ffff */
[----:B------:R-:W-:Y:S05]  /*6230*/  BRA `(.L_x_121) ;  /* 0xfffffff000047947 */ /* 0x000fea000383ffff */
.L_x_89:
[----:B0-----:R0:W1:Y:S02]  /*6240*/  SYNCS.PHASECHK.TRANS64.TRYWAIT P0, [R6+URZ], R5 ;  /* 0x00000005060075a7 */ /* 0x001064000800017f */
[----:B-1----:R-:W-:Y:S05]  /*6250*/  @!P0 NANOSLEEP.SYNCS 0x989680 ;  /* 0x009896800000895d */ /* 0x002fea0003900000 */
[----:B------:R-:W1:Y:S02]  /*6260*/  @!P0 SYNCS.PHASECHK.TRANS64 P0, [R6+URZ], R5 ;  /* 0x00000005060085a7 */ /* 0x000e64000800007f */
[----:B-1----:R-:W-:Y:S05]  /*6270*/  @!P0 BRA `(.L_x_89) ;  /* 0xfffffffc00f08947 */ /* 0x002fea000383ffff */
[----:B------:R-:W-:Y:S05]  /*6280*/  BRA `(.L_x_122) ;  /* 0xfffffff000147947 */ /* 0x000fea000383ffff */
.L_x_90:
[----:B0-----:R0:W1:Y:S02]  /*6290*/  SYNCS.PHASECHK.TRANS64.TRYWAIT P0, [R9+URZ], R4 ;  /* 0x00000004090075a7 */ /* 0x001064000800017f */
[----:B-1----:R-:W-:Y:S05]  /*62a0*/  @!P0 NANOSLEEP.SYNCS 0x989680 ;  /* 0x009896800000895d */ /* 0x002fea0003900000 */
[----:B------:R-:W1:Y:S02]  /*62b0*/  @!P0 SYNCS.PHASECHK.TRANS64 P0, [R9+URZ], R4 ;  /* 0x00000004090085a7 */ /* 0x000e64000800007f */
[----:B-1----:R-:W-:Y:S05]  /*62c0*/  @!P0 BRA `(.L_x_90) ;  /* 0xfffffffc00f08947 */ /* 0x002fea000383ffff */
[----:B------:R-:W-:Y:S05]  /*62d0*/  BRA `(.L_x_123) ;  /* 0xfffffff000247947 */ /* 0x000fea000383ffff */
.L_x_91:
[----:B0-----:R0:W1:Y:S02]  /*62e0*/  SYNCS.PHASECHK.TRANS64.TRYWAIT P0, [R6+URZ], R5 ;  /* 0x00000005060075a7 */ /* 0x001064000800017f */
[----:B-1----:R-:W-:Y:S05]  /*62f0*/  @!P0 NANOSLEEP.SYNCS 0x989680 ;  /* 0x009896800000895d */ /* 0x002fea0003900000 */
[----:B------:R-:W1:Y:S02]  /*6300*/  @!P0 SYNCS.PHASECHK.TRANS64 P0, [R6+URZ], R5 ;  /* 0x00000005060085a7 */ /* 0x000e64000800007f */
[----:B-1----:R-:W-:Y:S05]  /*6310*/  @!P0 BRA `(.L_x_91) ;  /* 0xfffffffc00f08947 */ /* 0x002fea000383ffff */
[----:B------:R-:W-:Y:S05]  /*6320*/  BRA `(.L_x_124) ;  /* 0xfffffff000347947 */ /* 0x000fea000383ffff */
.L_x_92:
[----:B0-----:R0:W1:Y:S02]  /*6330*/  SYNCS.PHASECHK.TRANS64.TRYWAIT P0, [R9+URZ], R4 ;  /* 0x00000004090075a7 */ /* 0x001064000800017f */
[----:B-1----:R-:W-:Y:S05]  /*6340*/  @!P0 NANOSLEEP.SYNCS 0x989680 ;  /* 0x009896800000895d */ /* 0x002fea0003900000 */
[----:B------:R-:W1:Y:S02]  /*6350*/  @!P0 SYNCS.PHASECHK.TRANS64 P0, [R9+URZ], R4 ;  /* 0x00000004090085a7 */ /* 0x000e64000800007f */
[----:B-1----:R-:W-:Y:S05]  /*6360*/  @!P0 BRA `(.L_x_92) ;  /* 0xfffffffc00f08947 */ /* 0x002fea000383ffff */
[----:B------:R-:W-:Y:S05]  /*6370*/  BRA `(.L_x_125) ;  /* 0xfffffff000447947 */ /* 0x000fea000383ffff */
.L_x_93:
[----:B0-----:R0:W1:Y:S02]  /*6380*/  SYNCS.PHASECHK.TRANS64.TRYWAIT P0, [R6+URZ], R5 ;  /* 0x00000005060075a7 */ /* 0x001064000800017f */
[----:B-1----:R-:W-:Y:S05]  /*6390*/  @!P0 NANOSLEEP.SYNCS 0x989680 ;  /* 0x009896800000895d */ /* 0x002fea0003900000 */
[----:B------:R-:W1:Y:S02]  /*63a0*/  @!P0 SYNCS.PHASECHK.TRANS64 P0, [R6+URZ], R5 ;  /* 0x00000005060085a7 */ /* 0x000e64000800007f */
[----:B-1----:R-:W-:Y:S05]  /*63b0*/  @!P0 BRA `(.L_x_93) ;  /* 0xfffffffc00f08947 */ /* 0x002fea000383ffff */
[----:B------:R-:W-:Y:S05]  /*63c0*/  BRA `(.L_x_126) ;  /* 0xfffffff000547947 */ /* 0x000fea000383ffff */
.L_x_94:
[----:B0-----:R0:W1:Y:S02]  /*63d0*/  SYNCS.PHASECHK.TRANS64.TRYWAIT P0, [R9+URZ], R4 ;  /* 0x00000004090075a7 */ /* 0x001064000800017f */
[----:B-1----:R-:W-:Y:S05]  /*63e0*/  @!P0 NANOSLEEP.SYNCS 0x989680 ;  /* 0x009896800000895d */ /* 0x002fea0003900000 */
[----:B------:R-:W1:Y:S02]  /*63f0*/  @!P0 SYNCS.PHASECHK.TRANS64 P0, [R9+URZ], R4 ;  /* 0x00000004090085a7 */ /* 0x000e64000800007f */
[----:B-1----:R-:W-:Y:S05]  /*6400*/  @!P0 BRA `(.L_x_94) ;  /* 0xfffffffc00f08947 */ /* 0x002fea000383ffff */
[----:B------:R-:W-:Y:S05]  /*6410*/  BRA `(.L_x_127) ;  /* 0xfffffff000647947 */ /* 0x000fea000383ffff */
.L_x_95:
[----:B0-----:R0:W1:Y:S02]  /*6420*/  SYNCS.PHASECHK.TRANS64.TRYWAIT P0, [R6+URZ], R5 ;  /* 0x00000005060075a7 */ /* 0x001064000800017f */
[----:B-1----:R-:W-:Y:S05]  /*6430*/  @!P0 NANOSLEEP.SYNCS 0x989680 ;  /* 0x009896800000895d */ /* 0x002fea0003900000 */
[----:B------:R-:W1:Y:S02]  /*6440*/  @!P0 SYNCS.PHASECHK.TRANS64 P0, [R6+URZ], R5 ;  /* 0x00000005060085a7 */ /* 0x000e64000800007f */
[----:B-1----:R-:W-:Y:S05]  /*6450*/  @!P0 BRA `(.L_x_95) ;  /* 0xfffffffc00f08947 */ /* 0x002fea000383ffff */
[----:B------:R-:W-:Y:S05]  /*6460*/  BRA `(.L_x_128) ;  /* 0xfffffff000747947 */ /* 0x000fea000383ffff */
.L_x_96:
[----:B0-----:R0:W1:Y:S02]  /*6470*/  SYNCS.PHASECHK.TRANS64.TRYWAIT P0, [R9+URZ], R4 ;  /* 0x00000004090075a7 */ /* 0x001064000800017f */
[----:B-1----:R-:W-:Y:S05]  /*6480*/  @!P0 NANOSLEEP.SYNCS 0x989680 ;  /* 0x009896800000895d */ /* 0x002fea0003900000 */
[----:B------:R-:W1:Y:S02]  /*6490*/  @!P0 SYNCS.PHASECHK.TRANS64 P0, [R9+URZ], R4 ;  /* 0x00000004090085a7 */ /* 0x000e64000800007f */
[----:B-1----:R-:W-:Y:S05]  /*64a0*/  @!P0 BRA `(.L_x_96) ;  /* 0xfffffffc00f08947 */ /* 0x002fea000383ffff */
[----:B------:R-:W-:Y:S05]  /*64b0*/  BRA `(.L_x_129) ;  /* 0xfffffff000847947 */ /* 0x000fea000383ffff */
.L_x_97:
[----:B0-----:R0:W1:Y:S02]  /*64c0*/  SYNCS.PHASECHK.TRANS64.TRYWAIT P0, [R6+URZ], R5 ;  /* 0x00000005060075a7 */ /* 0x001064000800017f */
[----:B-1----:R-:W-:Y:S05]  /*64d0*/  @!P0 NANOSLEEP.SYNCS 0x989680 ;  /* 0x009896800000895d */ /* 0x002fea0003900000 */
[----:B------:R-:W1:Y:S02]  /*64e0*/  @!P0 SYNCS.PHASECHK.TRANS64 P0, [R6+URZ], R5 ;  /* 0x00000005060085a7 */ /* 0x000e64000800007f */
[----:B-1----:R-:W-:Y:S05]  /*64f0*/  @!P0 BRA `(.L_x_97) ;  /* 0xfffffffc00f08947 */ /* 0x002fea000383ffff */
[----:B------:R-:W-:Y:S05]  /*6500*/  BRA `(.L_x_130) ;  /* 0xfffffff000947947 */ /* 0x000fea000383ffff */
.L_x_98:
[----:B0-----:R0:W1:Y:S02]  /*6510*/  SYNCS.PHASECHK.TRANS64.TRYWAIT P0, [R9+URZ], R4 ;  /* 0x00000004090075a7 */ /* 0x001064000800017f */
[----:B-1----:R-:W-:Y:S05]  /*6520*/  @!P0 NANOSLEEP.SYNCS 0x989680 ;  /* 0x009896800000895d */ /* 0x002fea0003900000 */
[----:B------:R-:W1:Y:S02]  /*6530*/  @!P0 SYNCS.PHASECHK.TRANS64 P0, [R9+URZ], R4 ;  /* 0x00000004090085a7 */ /* 0x000e64000800007f */
[----:B-1----:R-:W-:Y:S05]  /*6540*/  @!P0 BRA `(.L_x_98) ;  /* 0xfffffffc00f08947 */ /* 0x002fea000383ffff */
[----:B------:R-:W-:Y:S05]  /*6550*/  BRA `(.L_x_131) ;  /* 0xfffffff000a47947 */ /* 0x000fea000383ffff */
.L_x_99:
[----:B0-----:R0:W1:Y:S02]  /*6560*/  SYNCS.PHASECHK.TRANS64.TRYWAIT P0, [R6+URZ], R5 ;  /* 0x00000005060075a7 */ /* 0x001064000800017f */
[----:B-1----:R-:W-:Y:S05]  /*6570*/  @!P0 NANOSLEEP.SYNCS 0x989680 ;  /* 0x009896800000895d */ /* 0x002fea0003900000 */
[----:B------:R-:W1:Y:S02]  /*6580*/  @!P0 SYNCS.PHASECHK.TRANS64 P0, [R6+URZ], R5 ;  /* 0x00000005060085a7 */ /* 0x000e64000800007f */
[----:B-1----:R-:W-:Y:S05]  /*6590*/  @!P0 BRA `(.L_x_99) ;  /* 0xfffffffc00f08947 */ /* 0x002fea000383ffff */
[----:B------:R-:W-:Y:S05]  /*65a0*/  BRA `(.L_x_132) ;  /* 0xfffffff000b47947 */ /* 0x000fea000383ffff */
.L_x_100:
[----:B0-----:R0:W1:Y:S02]  /*65b0*/  SYNCS.PHASECHK.TRANS64.TRYWAIT P0, [R9+URZ], R4 ;  /* 0x00000004090075a7 */ /* 0x001064000800017f */
[----:B-1----:R-:W-:Y:S05]  /*65c0*/  @!P0 NANOSLEEP.SYNCS 0x989680 ;  /* 0x009896800000895d */ /* 0x002fea0003900000 */
[----:B------:R-:W1:Y:S02]  /*65d0*/  @!P0 SYNCS.PHASECHK.TRANS64 P0, [R9+URZ], R4 ;  /* 0x00000004090085a7 */ /* 0x000e64000800007f */
[----:B-1----:R-:W-:Y:S05]  /*65e0*/  @!P0 BRA `(.L_x_100) ;  /* 0xfffffffc00f08947 */ /* 0x002fea000383ffff */
[----:B------:R-:W-:Y:S05]  /*65f0*/  BRA `(.L_x_133) ;  /* 0xfffffff000c47947 */ /* 0x000fea000383ffff */
.L_x_101:
[----:B0-----:R0:W1:Y:S02]  /*6600*/  SYNCS.PHASECHK.TRANS64.TRYWAIT P0, [R6+URZ], R5 ;  /* 0x00000005060075a7 */ /* 0x001064000800017f */
[----:B-1----:R-:W-:Y:S05]  /*6610*/  @!P0 NANOSLEEP.SYNCS 0x989680 ;  /* 0x009896800000895d */ /* 0x002fea0003900000 */
[----:B------:R-:W1:Y:S02]  /*6620*/  @!P0 SYNCS.PHASECHK.TRANS64 P0, [R6+URZ], R5 ;  /* 0x00000005060085a7 */ /* 0x000e64000800007f */
[----:B-1----:R-:W-:Y:S05]  /*6630*/  @!P0 BRA `(.L_x_101) ;  /* 0xfffffffc00f08947 */ /* 0x002fea000383ffff */
[----:B------:R-:W-:Y:S05]  /*6640*/  BRA `(.L_x_134) ;  /* 0xfffffff000d47947 */ /* 0x000fea000383ffff */
.L_x_102:
[----:B0-----:R0:W1:Y:S02]  /*6650*/  SYNCS.PHASECHK.TRANS64.TRYWAIT P0, [R9+URZ], R4 ;  /* 0x00000004090075a7 */ /* 0x001064000800017f */
[----:B-1----:R-:W-:Y:S05]  /*6660*/  @!P0 NANOSLEEP.SYNCS 0x989680 ;  /* 0x009896800000895d */ /* 0x002fea0003900000 */
[----:B------:R-:W1:Y:S02]  /*6670*/  @!P0 SYNCS.PHASECHK.TRANS64 P0, [R9+URZ], R4 ;  /* 0x00000004090085a7 */ /* 0x000e64000800007f */
[----:B-1----:R-:W-:Y:S05]  /*6680*/  @!P0 BRA `(.L_x_102) ;  /* 0xfffffffc00f08947 */ /* 0x002fea000383ffff */
[----:B------:R-:W-:Y:S05]  /*6690*/  BRA `(.L_x_135) ;  /* 0xfffffff000e47947 */ /* 0x000fea000383ffff */
.L_x_103:
[----:B0-----:R0:W1:Y:S02]  /*66a0*/  SYNCS.PHASECHK.TRANS64.TRYWAIT P0, [R6+URZ], R5 ;  /* 0x00000005060075a7 */ /* 0x001064000800017f */
[----:B-1----:R-:W-:Y:S05]  /*66b0*/  @!P0 NANOSLEEP.SYNCS 0x989680 ;  /* 0x009896800000895d */ /* 0x002fea0003900000 */
[----:B------:R-:W1:Y:S02]  /*66c0*/  @!P0 SYNCS.PHASECHK.TRANS64 P0, [R6+URZ], R5 ;  /* 0x00000005060085a7 */ /* 0x000e64000800007f */
[----:B-1----:R-:W-:Y:S05]  /*66d0*/  @!P0 BRA `(.L_x_103) ;  /* 0xfffffffc00f08947 */ /* 0x002fea000383ffff */
[----:B------:R-:W-:Y:S05]  /*66e0*/  BRA `(.L_x_136) ;  /* 0xfffffff000f47947 */ /* 0x000fea000383ffff */
.L_x_104:
[----:B0-----:R0:W1:Y:S02]  /*66f0*/  SYNCS.PHASECHK.TRANS64.TRYWAIT P0, [R9+URZ], R4 ;  /* 0x00000004090075a7 */ /* 0x001064000800017f */
[----:B-1----:R-:W-:Y:S05]  /*6700*/  @!P0 NANOSLEEP.SYNCS 0x989680 ;  /* 0x009896800000895d */ /* 0x002fea0003900000 */
[----:B------:R-:W1:Y:S02]  /*6710*/  @!P0 SYNCS.PHASECHK.TRANS64 P0, [R9+URZ], R4 ;  /* 0x00000004090085a7 */ /* 0x000e64000800007f */
[----:B-1----:R-:W-:Y:S05]  /*6720*/  @!P0 BRA `(.L_x_104) ;  /* 0xfffffffc00f08947 */ /* 0x002fea000383ffff */
[----:B------:R-:W-:Y:S05]  /*6730*/  BRA `(.L_x_137) ;  /* 0xfffffff400047947 */ /* 0x000fea000383ffff */
.L_x_105:
[----:B0-----:R0:W1:Y:S02]  /*6740*/  SYNCS.PHASECHK.TRANS64.TRYWAIT P0, [R6+URZ], R5 ;  /* 0x00000005060075a7 */ /* 0x001064000800017f */
[----:B-1----:R-:W-:Y:S05]  /*6750*/  @!P0 NANOSLEEP.SYNCS 0x989680 ;  /* 0x009896800000895d */ /* 0x002fea0003900000 */
[----:B------:R-:W1:Y:S02]  /*6760*/  @!P0 SYNCS.PHASECHK.TRANS64 P0, [R6+URZ], R5 ;  /* 0x00000005060085a7 */ /* 0x000e64000800007f */
[----:B-1----:R-:W-:Y:S05]  /*6770*/  @!P0 BRA `(.L_x_105) ;  /* 0xfffffffc00f08947 */ /* 0x002fea000383ffff */
[----:B------:R-:W-:Y:S05]  /*6780*/  BRA `(.L_x_138) ;  /* 0xfffffff400147947 */ /* 0x000fea000383ffff */
.L_x_106:
[----:B0-----:R0:W1:Y:S02]  /*6790*/  SYNCS.PHASECHK.TRANS64.TRYWAIT P0, [R9+URZ], R4 ;  /* 0x00000004090075a7 */ /* 0x001064000800017f */
[----:B-1----:R-:W-:Y:S05]  /*67a0*/  @!P0 NANOSLEEP.SYNCS 0x989680 ;  /* 0x009896800000895d */ /* 0x002fea0003900000 */
[----:B------:R-:W1:Y:S02]  /*67b0*/  @!P0 SYNCS.PHASECHK.TRANS64 P0, [R9+URZ], R4 ;  /* 0x00000004090085a7 */ /* 0x000e64000800007f */
[----:B-1----:R-:W-:Y:S05]  /*67c0*/  @!P0 BRA `(.L_x_106) ;  /* 0xfffffffc00f08947 */ /* 0x002fea000383ffff */
[----:B------:R-:W-:Y:S05]  /*67d0*/  BRA `(.L_x_139) ;  /* 0xfffffff400247947 */ /* 0x000fea000383ffff */
.L_x_107:
[----:B0-----:R0:W1:Y:S02]  /*67e0*/  SYNCS.PHASECHK.TRANS64.TRYWAIT P0, [R6+URZ], R5 ;  /* 0x00000005060075a7 */ /* 0x001064000800017f */
[----:B-1----:R-:W-:Y:S05]  /*67f0*/  @!P0 NANOSLEEP.SYNCS 0x989680 ;  /* 0x009896800000895d */ /* 0x002fea0003900000 */
[----:B------:R-:W1:Y:S02]  /*6800*/  @!P0 SYNCS.PHASECHK.TRANS64 P0, [R6+URZ], R5 ;  /* 0x00000005060085a7 */ /* 0x000e64000800007f */
[----:B-1----:R-:W-:Y:S05]  /*6810*/  @!P0 BRA `(.L_x_107) ;  /* 0xfffffffc00f08947 */ /* 0x002fea000383ffff */
[----:B------:R-:W-:Y:S05]  /*6820*/  BRA `(.L_x_140) ;  /* 0xfffffff400347947 */ /* 0x000fea000383ffff */
.L_x_108:
[----:B0-----:R0:W1:Y:S02]  /*6830*/  SYNCS.PHASECHK.TRANS64.TRYWAIT P0, [R9+URZ], R4 ;  /* 0x00000004090075a7 */ /* 0x001064000800017f */
[----:B-1----:R-:W-:Y:S05]  /*6840*/  @!P0 NANOSLEEP.SYNCS 0x989680 ;  /* 0x009896800000895d */ /* 0x002fea0003900000 */
[----:B------:R-:W1:Y:S02]  /*6850*/  @!P0 SYNCS.PHASECHK.TRANS64 P0, [R9+URZ], R4 ;  /* 0x00000004090085a7 */ /* 0x000e64000800007f */
[----:B-1----:R-:W-:Y:S05]  /*6860*/  @!P0 BRA `(.L_x_108) ;  /* 0xfffffffc00f08947 */ /* 0x002fea000383ffff */
[----:B------:R-:W-:Y:S05]  /*6870*/  BRA `(.L_x_141) ;  /* 0xfffffff400447947 */ /* 0x000fea000383ffff */
.L_x_109:
[----:B0-----:R0:W1:Y:S02]  /*6880*/  SYNCS.PHASECHK.TRANS64.TRYWAIT P0, [R6+URZ], R5 ;  /* 0x00000005060075a7 */ /* 0x001064000800017f */
[----:B-1----:R-:W-:Y:S05]  /*6890*/  @!P0 NANOSLEEP.SYNCS 0x989680 ;  /* 0x009896800000895d */ /* 0x002fea0003900000 */
[----:B------:R-:W1:Y:S02]  /*68a0*/  @!P0 SYNCS.PHASECHK.TRANS64 P0, [R6+URZ], R5 ;  /* 0x00000005060085a7 */ /* 0x000e64000800007f */
[----:B-1----:R-:W-:Y:S05]  /*68b0*/  @!P0 BRA `(.L_x_109) ;  /* 0xfffffffc00f08947 */ /* 0x002fea000383ffff */
[----:B------:R-:W-:Y:S05]  /*68c0*/  BRA `(.L_x_142) ;  /* 0xfffffff400547947 */ /* 0x000fea000383ffff */
.L_x_110:
[----:B0-----:R0:W1:Y:S02]  /*68d0*/  SYNCS.PHASECHK.TRANS64.TRYWAIT P0, [R9+URZ], R4 ;  /* 0x00000004090075a7 */ /* 0x001064000800017f */
[----:B-1----:R-:W-:Y:S05]  /*68e0*/  @!P0 NANOSLEEP.SYNCS 0x989680 ;  /* 0x009896800000895d */ /* 0x002fea0003900000 */
[----:B------:R-:W1:Y:S02]  /*68f0*/  @!P0 SYNCS.PHASECHK.TRANS64 P0, [R9+URZ], R4 ;  /* 0x00000004090085a7 */ /* 0x000e64000800007f */
[----:B-1----:R-:W-:Y:S05]  /*6900*/  @!P0 BRA `(.L_x_110) ;  /* 0xfffffffc00f08947 */ /* 0x002fea000383ffff */
[----:B------:R-:W-:Y:S05]  /*6910*/  BRA `(.L_x_143) ;  /* 0xfffffff400647947 */ /* 0x000fea000383ffff */
.L_x_111:
[----:B0-----:R0:W1:Y:S02]  /*6920*/  SYNCS.PHASECHK.TRANS64.TRYWAIT P0, [R6+URZ], R5 ;  /* 0x00000005060075a7 */ /* 0x001064000800017f */
[----:B-1----:R-:W-:Y:S05]  /*6930*/  @!P0 NANOSLEEP.SYNCS 0x989680 ;  /* 0x009896800000895d */ /* 0x002fea0003900000 */
[----:B------:R-:W1:Y:S02]  /*6940*/  @!P0 SYNCS.PHASECHK.TRANS64 P0, [R6+URZ], R5 ;  /* 0x00000005060085a7 */ /* 0x000e64000800007f */
[----:B-1----:R-:W-:Y:S05]  /*6950*/  @!P0 BRA `(.L_x_111) ;  /* 0xfffffffc00f08947 */ /* 0x002fea000383ffff */
[----:B------:R-:W-:Y:S05]  /*6960*/  BRA `(.L_x_144) ;  /* 0xfffffff4006c7947 */ /* 0x000fea000383ffff */
.L_x_145:
[----:B------:R-:W-:-:S00]  /*6970*/  BRA `(.L_x_145) ;  /* 0xfffffffc00fc7947 */ /* 0x000fc0000383ffff */
[----:B------:R-:W-:-:S00]  /*6980*/  NOP ;  /* 0x0000000000007918 */ /* 0x000fc00000000000 */
[----:B------:R-:W-:-:S00]  /*6990*/  NOP ;  /* 0x0000000000007918 */ /* 0x000fc00000000000 */
[----:B------:R-:W-:-:S00]  /*69a0*/  NOP ;  /* 0x0000000000007918 */ /* 0x000fc00000000000 */
[----:B------:R-:W-:-:S00]  /*69b0*/  NOP ;  /* 0x0000000000007918 */ /* 0x000fc00000000000 */
[----:B------:R-:W-:-:S00]  /*69c0*/  NOP ;  /* 0x0000000000007918 */ /* 0x000fc00000000000 */
[----:B------:R-:W-:-:S00]  /*69d0*/  NOP ;  /* 0x0000000000007918 */ /* 0x000fc00000000000 */
[----:B------:R-:W-:-:S00]  /*69e0*/  NOP ;  /* 0x0000000000007918 */ /* 0x000fc00000000000 */
[----:B------:R-:W-:-:S00]  /*69f0*/  NOP ;  /* 0x0000000000007918 */ /* 0x000fc00000000000 */
.L_x_146:


//--------------------- .nv.global.init           --------------------------
	.section	.nv.global.init,"aw",@progbits
.nv.global.init:
	.type		$str$22,@object
	.size		$str$22,($str$23 - $str$22)
$str$22:
        /*0000*/ 	.byte	0x6b, 0x5f, 0x74, 0x69, 0x6c, 0x65, 0x5f, 0x63, 0x6f, 0x75, 0x6e, 0x74, 0x20, 0x3e, 0x3d, 0x20
        /*0010*/ 	.byte	0x31, 0x00
	.type		$str$23,@object
	.size		$str$23,(__unnamed_1 - $str$23)
$str$23:
        /*0012*/ 	.byte	0x2f, 0x74, 0x6d, 0x70, 0x2f, 0x63, 0x75, 0x74, 0x6c, 0x61, 0x73, 0x73, 0x5f, 0x73, 0x77, 0x65
        /*0022*/ 	.byte	0x65, 0x70, 0x5f, 0x73, 0x72, 0x63, 0x2f, 0x69, 0x6e, 0x63, 0x6c, 0x75, 0x64, 0x65, 0x2f, 0x63
        /*0032*/ 	.byte	0x75, 0x74, 0x6c, 0x61, 0x73, 0x73, 0x2f, 0x67, 0x65, 0x6d, 0x6d, 0x2f, 0x63, 0x6f, 0x6c, 0x6c
        /*0042*/ 	.byte	0x65, 0x63, 0x74, 0x69, 0x76, 0x65, 0x2f, 0x73, 0x6d, 0x39, 0x30, 0x5f, 0x6d, 0x6d, 0x61, 0x5f
        /*0052*/ 	.byte	0x74, 0x6d, 0x61, 0x5f, 0x67, 0x6d, 0x6d, 0x61, 0x5f, 0x73, 0x73, 0x5f, 0x77, 0x61, 0x72, 0x70
        /*0062*/ 	.byte	0x73, 0x70, 0x65, 0x63, 0x69, 0x61, 0x6c, 0x69, 0x7a, 0x65, 0x64, 0x2e, 0x68, 0x70, 0x70, 0x00
	.type		__unnamed_1,@object
	.size		__unnamed_1,(.L_0 - __unnamed_1)
__unnamed_1:
        /*0072*/ 	.byte	0x76, 0x6f, 0x69, 0x64, 0x20, 0x63, 0x75, 0x74, 0x6c, 0x61, 0x73, 0x73, 0x3a, 0x3a, 0x67, 0x65
        /* <DEDUP_REMOVED lines=180> */
        /*0bc2*/ 	.byte	0x65, 0x3a, 0x3a, 0x69, 0x64, 0x65, 0x6e, 0x74, 0x69, 0x74, 0x79, 0x5d, 0x00
.L_0:


//--------------------- .nv.shared._ZN7cutlass13device_kernelINS_4gemm6kernel13GemmUniversalIN4cute5tupleIJiiiiEEENS1_10collective13CollectiveMmaINS1_34MainloopSm90TmaGmmaWarpSpecializedILi26ENS5_IJNS4_1CILi2EEENSA_ILi1EEESC_EEENS1_35KernelTmaWarpSpecializedCooperativeEEENS5_IJNSA_ILi256EEENSA_ILi16EEESH_EEENS_10bfloat16_tENS5_IJlSC_lEEESJ_SK_NS4_8TiledMMAINS4_8MMA_AtomIJNS4_4SM904GMMA27MMA_64x16x16_F32BF16BF16_SSILNSO_5MajorE0ELSQ_0ELNSO_7ScaleInE1ELSR_1EEEEEENS4_6LayoutISD_NS5_IJSC_NSA_ILi0EEESV_EEEEENS5_IJNS4_10UnderscoreESY_SY_EEEEENS4_13SM90_TMA_LOADENS4_14ComposedLayoutINS4_7SwizzleILi1ELi4ELi3EEENS4_18smem_ptr_flag_bitsILi16EEENSU_INS5_IJNSA_ILi8EEESH_EEENS5_IJSH_SC_EEEEEEEvNS4_8identityENS4_23SM90_TMA_LOAD_MULTICASTES1B_vS1C_EENS_8epilogue10collective6detail29Sm90TmaWarpSpecializedAdapterINS1G_15DefaultEpilogueISJ_SK_SK_NS1F_6thread17LinearCombinationISJ_Li1EffLNS1K_9ScaleType4KindE0ELNS_15FloatRoundStyleE2ESJ_EENS1_15EpilogueDefaultEEEEEvvEEEEvNT_6ParamsE --------------------------
	.section	.nv.shared._ZN7cutlass13device_kernelINS_4gemm6kernel13GemmUniversalIN4cute5tupleIJiiiiEEENS1_10collective13CollectiveMmaINS1_34MainloopSm90TmaGmmaWarpSpecializedILi26ENS5_IJNS4_1CILi2EEENSA_ILi1EEESC_EEENS1_35KernelTmaWarpSpecializedCooperativeEEENS5_IJNSA_ILi256EEENSA_ILi16EEESH_EEENS_10bfloat16_tENS5_IJlSC_lEEESJ_SK_NS4_8TiledMMAINS4_8MMA_AtomIJNS4_4SM904GMMA27MMA_64x16x16_F32BF16BF16_SSILNSO_5MajorE0ELSQ_0ELNSO_7ScaleInE1ELSR_1EEEEEENS4_6LayoutISD_NS5_IJSC_NSA_ILi0EEESV_EEEEENS5_IJNS4_10UnderscoreESY_SY_EEEEENS4_13SM90_TMA_LOADENS4_14ComposedLayoutINS4_7SwizzleILi1ELi4ELi3EEENS4_18smem_ptr_flag_bitsILi16EEENSU_INS5_IJNSA_ILi8EEESH_EEENS5_IJSH_SC_EEEEEEEvNS4_8identityENS4_23SM90_TMA_LOAD_MULTICASTES1B_vS1C_EENS_8epilogue10collective6detail29Sm90TmaWarpSpecializedAdapterINS1G_15DefaultEpilogueISJ_SK_SK_NS1F_6thread17LinearCombinationISJ_Li1EffLNS1K_9ScaleType4KindE0ELNS_15FloatRoundStyleE2ESJ_EENS1_15EpilogueDefaultEEEEEvvEEEEvNT_6ParamsE,"aw",@nobits
	.sectionflags	@""
	.align	16
	.zero		1024


//--------------------- .nv.shared.reserved.0     --------------------------
	.section	.nv.shared.reserved.0,"aw",@nobits
	.weak		__nv_reservedSMEM_offset_0_alias
	.size		__nv_reservedSMEM_offset_0_alias, 0, 0
	.other		__nv_reservedSMEM_offset_0_alias,@"STO_CUDA_RESERVED_SHARED STV_DEFAULT"
__nv_reservedSMEM_offset_0_alias:
	.zero		0


//--------------------- .nv.global                --------------------------
	.section	.nv.global,"aw",@nobits
.nv.global:
	.type		_ZN40_INTERNAL_fef8c0ab_4_k_cu_3597d310_110534cute1_E,@object
	.size		_ZN40_INTERNAL_fef8c0ab_4_k_cu_3597d310_110534cute1_E,(_ZN40_INTERNAL_fef8c0ab_4_k_cu_3597d310_110534cuda3std3__45__cpo6cbeginE - _ZN40_INTERNAL_fef8c0ab_4_k_cu_3597d310_110534cute1_E)
_ZN40_INTERNAL_fef8c0ab_4_k_cu_3597d310_110534cute1_E:
	.zero		1
	.type		_ZN40_INTERNAL_fef8c0ab_4_k_cu_3597d310_110534cuda3std3__45__cpo6cbeginE,@object
	.size		_ZN40_INTERNAL_fef8c0ab_4_k_cu_3597d310_110534cuda3std3__45__cpo6cbeginE,(_ZN40_INTERNAL_fef8c0ab_4_k_cu_3597d310_110534cuda3std3__48in_placeE - _ZN40_INTERNAL_fef8c0ab_4_k_cu_3597d310_110534cuda3std3__45__cpo6cbeginE)
_ZN40_INTERNAL_fef8c0ab_4_k_cu_3597d310_110534cuda3std3__45__cpo6cbeginE:
	.zero		1
	.type		_ZN40_INTERNAL_fef8c0ab_4_k_cu_3597d310_110534cuda3std3__48in_placeE,@object
	.size		_ZN40_INTERNAL_fef8c0ab_4_k_cu_3597d310_110534cuda3std3__48in_placeE,(_ZN40_INTERNAL_fef8c0ab_4_k_cu_3597d310_110534cuda3std6ranges3__45__cpo9iter_moveE - _ZN40_INTERNAL_fef8c0ab_4_k_cu_3597d310_110534cuda3std3__48in_placeE)
_ZN40_INTERNAL_fef8c0ab_4_k_cu_3597d310_110534cuda3std3__48in_placeE:
	.zero		1
	.type		_ZN40_INTERNAL_fef8c0ab_4_k_cu_3597d310_110534cuda3std6ranges3__45__cpo9iter_moveE,@object
	.size		_ZN40_INTERNAL_fef8c0ab_4_k_cu_3597d310_110534cuda3std6ranges3__45__cpo9iter_moveE,(_ZN40_INTERNAL_fef8c0ab_4_k_cu_3597d310_110534cuda3std3__45__cpo5beginE - _ZN40_INTERNAL_fef8c0ab_4_k_cu_3597d310_110534cuda3std6ranges3__45__cpo9iter_moveE)
_ZN40_INTERNAL_fef8c0ab_4_k_cu_3597d310_110534cuda3std6ranges3__45__cpo9iter_moveE:
	.zero		1
	.type		_ZN40_INTERNAL_fef8c0ab_4_k_cu_3597d310_110534cuda3std3__45__cpo5beginE,@object
	.size		_ZN40_INTERNAL_fef8c0ab_4_k_cu_3597d310_110534cuda3std3__45__cpo5beginE,(_ZN40_INTERNAL_fef8c0ab_4_k_cu_3597d310_110534cuda3std3__442_GLOBAL__N__fef8c0ab_4_k_cu_3597d310_110536ignoreE - _ZN40_INTERNAL_fef8c0ab_4_k_cu_3597d310_110534cuda3std3__45__cpo5beginE)
_ZN40_INTERNAL_fef8c0ab_4_k_cu_3597d310_110534cuda3std3__45__cpo5beginE:
	.zero		1
	.type		_ZN40_INTERNAL_fef8c0ab_4_k_cu_3597d310_110534cuda3std3__442_GLOBAL__N__fef8c0ab_4_k_cu_3597d310_110536ignoreE,@object
	.size		_ZN40_INTERNAL_fef8c0ab_4_k_cu_3597d310_110534cuda3std3__442_GLOBAL__N__fef8c0ab_4_k_cu_3597d310_110536ignoreE,(_ZN40_INTERNAL_fef8c0ab_4_k_cu_3597d310_110534cute7productE - _ZN40_INTERNAL_fef8c0ab_4_k_cu_3597d310_110534cuda3std3__442_GLOBAL__N__fef8c0ab_4_k_cu_3597d310_110536ignoreE)
_ZN40_INTERNAL_fef8c0ab_4_k_cu_3597d310_110534cuda3std3__442_GLOBAL__N__fef8c0ab_4_k_cu_3597d310_110536ignoreE:
	.zero		1
	.type		_ZN40_INTERNAL_fef8c0ab_4_k_cu_3597d310_110534cute7productE,@object
	.size		_ZN40_INTERNAL_fef8c0ab_4_k_cu_3597d310_110534cute7productE,(_ZN40_INTERNAL_fef8c0ab_4_k_cu_3597d310_110534cuda3std3__45__cpo3endE - _ZN40_INTERNAL_fef8c0ab_4_k_cu_3597d310_110534cute7productE)
_ZN40_INTERNAL_fef8c0ab_4_k_cu_3597d310_110534cute7productE:
	.zero		1
	.type		_ZN40_INTERNAL_fef8c0ab_4_k_cu_3597d310_110534cuda3std3__45__cpo3endE,@object
	.size		_ZN40_INTERNAL_fef8c0ab_4_k_cu_3597d310_110534cuda3std3__45__cpo3endE,(_ZN40_INTERNAL_fef8c0ab_4_k_cu_3597d310_110534cuda3std3__419piecewise_constructE - _ZN40_INTERNAL_fef8c0ab_4_k_cu_3597d310_110534cuda3std3__45__cpo3endE)
_ZN40_INTERNAL_fef8c0ab_4_k_cu_3597d310_110534cuda3std3__45__cpo3endE:
	.zero		1
	.type		_ZN40_INTERNAL_fef8c0ab_4_k_cu_3597d310_110534cuda3std3__419piecewise_constructE,@object
	.size		_ZN40_INTERNAL_fef8c0ab_4_k_cu_3597d310_110534cuda3std3__419piecewise_constructE,(_ZN40_INTERNAL_fef8c0ab_4_k_cu_3597d310_110534cuda3std3__45__cpo4cendE - _ZN40_INTERNAL_fef8c0ab_4_k_cu_3597d310_110534cuda3std3__419piecewise_constructE)
_ZN40_INTERNAL_fef8c0ab_4_k_cu_3597d310_110534cuda3std3__419piecewise_constructE:
	.zero		1
	.type		_ZN40_INTERNAL_fef8c0ab_4_k_cu_3597d310_110534cuda3std3__45__cpo4cendE,@object
	.size		_ZN40_INTERNAL_fef8c0ab_4_k_cu_3597d310_110534cuda3std3__45__cpo4cendE,(_ZN40_INTERNAL_fef8c0ab_4_k_cu_3597d310_110534cuda3std6ranges3__45__cpo4swapE - _ZN40_INTERNAL_fef8c0ab_4_k_cu_3597d310_110534cuda3std3__45__cpo4cendE)
_ZN40_INTERNAL_fef8c0ab_4_k_cu_3597d310_110534cuda3std3__45__cpo4cendE:
	.zero		1
	.type		_ZN40_INTERNAL_fef8c0ab_4_k_cu_3597d310_110534cuda3std6ranges3__45__cpo4swapE,@object
	.size		_ZN40_INTERNAL_fef8c0ab_4_k_cu_3597d310_110534cuda3std6ranges3__45__cpo4swapE,(.L_8 - _ZN40_INTERNAL_fef8c0ab_4_k_cu_3597d310_110534cuda3std6ranges3__45__cpo4swapE)
_ZN40_INTERNAL_fef8c0ab_4_k_cu_3597d310_110534cuda3std6ranges3__45__cpo4swapE:
	.zero		1
.L_8:


//--------------------- .nv.constant0._ZN7cutlass13device_kernelINS_4gemm6kernel13GemmUniversalIN4cute5tupleIJiiiiEEENS1_10collective13CollectiveMmaINS1_34MainloopSm90TmaGmmaWarpSpecializedILi26ENS5_IJNS4_1CILi2EEENSA_ILi1EEESC_EEENS1_35KernelTmaWarpSpecializedCooperativeEEENS5_IJNSA_ILi256EEENSA_ILi16EEESH_EEENS_10bfloat16_tENS5_IJlSC_lEEESJ_SK_NS4_8TiledMMAINS4_8MMA_AtomIJNS4_4SM904GMMA27MMA_64x16x16_F32BF16BF16_SSILNSO_5MajorE0ELSQ_0ELNSO_7ScaleInE1ELSR_1EEEEEENS4_6LayoutISD_NS5_IJSC_NSA_ILi0EEESV_EEEEENS5_IJNS4_10UnderscoreESY_SY_EEEEENS4_13SM90_TMA_LOADENS4_14ComposedLayoutINS4_7SwizzleILi1ELi4ELi3EEENS4_18smem_ptr_flag_bitsILi16EEENSU_INS5_IJNSA_ILi8EEESH_EEENS5_IJSH_SC_EEEEEEEvNS4_8identityENS4_23SM90_TMA_LOAD_MULTICASTES1B_vS1C_EENS_8epilogue10collective6detail29Sm90TmaWarpSpecializedAdapterINS1G_15DefaultEpilogueISJ_SK_SK_NS1F_6thread17LinearCombinationISJ_Li1EffLNS1K_9ScaleType4KindE0ELNS_15FloatRoundStyleE2ESJ_EENS1_15EpilogueDefaultEEEEEvvEEEEvNT_6ParamsE --------------------------
	.section	.nv.constant0._ZN7cutlass13device_kernelINS_4gemm6kernel13GemmUniversalIN4cute5tupleIJiiiiEEENS1_10collective13CollectiveMmaINS1_34MainloopSm90TmaGmmaWarpSpecializedILi26ENS5_IJNS4_1CILi2EEENSA_ILi1EEESC_EEENS1_35KernelTmaWarpSpecializedCooperativeEEENS5_IJNSA_ILi256EEENSA_ILi16EEESH_EEENS_10bfloat16_tENS5_IJlSC_lEEESJ_SK_NS4_8TiledMMAINS4_8MMA_AtomIJNS4_4SM904GMMA27MMA_64x16x16_F32BF16BF16_SSILNSO_5MajorE0ELSQ_0ELNSO_7ScaleInE1ELSR_1EEEEEENS4_6LayoutISD_NS5_IJSC_NSA_ILi0EEESV_EEEEENS5_IJNS4_10UnderscoreESY_SY_EEEEENS4_13SM90_TMA_LOADENS4_14ComposedLayoutINS4_7SwizzleILi1ELi4ELi3EEENS4_18smem_ptr_flag_bitsILi16EEENSU_INS5_IJNSA_ILi8EEESH_EEENS5_IJSH_SC_EEEEEEEvNS4_8identityENS4_23SM90_TMA_LOAD_MULTICASTES1B_vS1C_EENS_8epilogue10collective6detail29Sm90TmaWarpSpecializedAdapterINS1G_15DefaultEpilogueISJ_SK_SK_NS1F_6thread17LinearCombinationISJ_Li1EffLNS1K_9ScaleType4KindE0ELNS_15FloatRoundStyleE2ESJ_EENS1_15EpilogueDefaultEEEEEvvEEEEvNT_6ParamsE,"a",@progbits
	.sectionflags	@""
	.align	4
.nv.constant0._ZN7cutlass13device_kernelINS_4gemm6kernel13GemmUniversalIN4cute5tupleIJiiiiEEENS1_10collective13CollectiveMmaINS1_34MainloopSm90TmaGmmaWarpSpecializedILi26ENS5_IJNS4_1CILi2EEENSA_ILi1EEESC_EEENS1_35KernelTmaWarpSpecializedCooperativeEEENS5_IJNSA_ILi256EEENSA_ILi16EEESH_EEENS_10bfloat16_tENS5_IJlSC_lEEESJ_SK_NS4_8TiledMMAINS4_8MMA_AtomIJNS4_4SM904GMMA27MMA_64x16x16_F32BF16BF16_SSILNSO_5MajorE0ELSQ_0ELNSO_7ScaleInE1ELSR_1EEEEEENS4_6LayoutISD_NS5_IJSC_NSA_ILi0EEESV_EEEEENS5_IJNS4_10UnderscoreESY_SY_EEEEENS4_13SM90_TMA_LOADENS4_14ComposedLayoutINS4_7SwizzleILi1ELi4ELi3EEENS4_18smem_ptr_flag_bitsILi16EEENSU_INS5_IJNSA_ILi8EEESH_EEENS5_IJSH_SC_EEEEEEEvNS4_8identityENS4_23SM90_TMA_LOAD_MULTICASTES1B_vS1C_EENS_8epilogue10collective6detail29Sm90TmaWarpSpecializedAdapterINS1G_15DefaultEpilogueISJ_SK_SK_NS1F_6thread17LinearCombinationISJ_Li1EffLNS1K_9ScaleType4KindE0ELNS_15FloatRoundStyleE2ESJ_EENS1_15EpilogueDefaultEEEEEvvEEEEvNT_6ParamsE:
	.zero		1664


//--------------------- SYMBOLS --------------------------

	.type		.nv.reservedSmem.offset0,@object
	.size		.nv.reservedSmem.offset0,0x4
	.type		__assertfail,@function
